def matmul_kernel(
    a_ptr,
    b_ptr,
    c_ptr,
    M,
    N,
    K,
    stride_am,
    stride_ak,
    stride_bk,
    stride_bn,
    stride_cm,
    stride_cn,
    BLOCK_M: tl.constexpr,
    BLOCK_N: tl.constexpr,
    BLOCK_K: tl.constexpr,
    GROUP_M: tl.constexpr,
):
    pid = tl.program_id(axis=0)
    num_pid_m = tl.cdiv(M, BLOCK_M)
    num_pid_n = tl.cdiv(N, BLOCK_N)
    num_pid_in_group = GROUP_M * num_pid_n
    group_id = pid // num_pid_in_group
    first_pid_m = group_id * GROUP_M
    group_size_m = min(num_pid_m - first_pid_m, GROUP_M)
    pid_m = first_pid_m + ((pid % num_pid_in_group) % group_size_m)
    pid_n = (pid % num_pid_in_group) // group_size_m

    offs_am = (pid_m * BLOCK_M + tl.arange(0, BLOCK_M)) % M
    offs_bn = (pid_n * BLOCK_N + tl.arange(0, BLOCK_N)) % N
    offs_k = tl.arange(0, BLOCK_K)
    a_ptrs = a_ptr + offs_am[:, None] * stride_am + offs_k[None, :] * stride_ak
    b_ptrs = b_ptr + offs_k[:, None] * stride_bk + offs_bn[None, :] * stride_bn

    acc = tl.zeros((BLOCK_M, BLOCK_N), dtype=tl.float32)
    for kk in range(0, tl.cdiv(K, BLOCK_K)):
        a = tl.load(a_ptrs, mask=offs_k[None, :] < K - kk * BLOCK_K, other=0.0)
        b = tl.load(b_ptrs, mask=offs_k[:, None] < K - kk * BLOCK_K, other=0.0)
        acc = tl.dot(a, b, acc)
        a_ptrs += BLOCK_K * stride_ak
        b_ptrs += BLOCK_K * stride_bk

    c = acc.to(c_ptr.dtype.element_ty)
    offs_cm = pid_m * BLOCK_M + tl.arange(0, BLOCK_M)
    offs_cn = pid_n * BLOCK_N + tl.arange(0, BLOCK_N)
    c_ptrs = c_ptr + offs_cm[:, None] * stride_cm + offs_cn[None, :] * stride_cn
    mask = (offs_cm[:, None] < M) & (offs_cn[None, :] < N)
    tl.store(c_ptrs, c, mask=mask)

# config = {"BLOCK_K": 32, "BLOCK_M": 64, "BLOCK_N": 64, "GROUP_M": 8, "arch": "sm_100", "dtype": "fp32", "num_ctas": 1, "num_stages": 5, "num_warps": 4}
# arch = sm_100


// ===== COMPILED SASS (sm_100a) =====

	.target	sm_100a

	.elftype	@"ET_EXEC"


//--------------------- .note.nv.tkinfo           --------------------------
	.section	.note.nv.tkinfo,"",@"SHT_NOTE"
	.sectionflags	@"SHF_NOTE_NV_TKINFO"
	.tkinfo
        /*0018*/ 	.word	0x00000081
        /*0030*/ 	.string	""
        /*0030*/ 	.string	"ptxas-blackwell"
        /*0030*/ 	.string	"Cuda compilation tools, release 12.9, V12.9.86"
        /*0030*/ 	.string	"Build cuda_12.9.r12.9/compiler.36037853_0"
        /*0030*/ 	.string	"-v  -suppress-debug-info  -lineinfo  -arch sm_100a "



//--------------------- .note.nv.cuver            --------------------------
	.section	.note.nv.cuver,"",@"SHT_NOTE"
	.sectionflags	@"SHF_NOTE_NV_CUVER"
        /*0018*/ 	.short	0x0001
        /*001a*/ 	.short	0x0064
        /*001c*/ 	.short	0x0001
        /*001e*/ 	.short	0x0000
        /*0020*/ 	.short	0x0001
        /*0022*/ 	.short	0x0000


//--------------------- .nv.info                  --------------------------
	.section	.nv.info,"",@"SHT_CUDA_INFO"
	.align	4


	//----- nvinfo : EIATTR_REGCOUNT
	.align		4
        /*0000*/ 	.byte	0x04, 0x2f
        /*0002*/ 	.short	(.L_4 - .L_3)
	.align		4
.L_3:
        /*0004*/ 	.word	index@(matmul_kernel)
        /*0008*/ 	.word	0x000000a8


	//----- nvinfo : EIATTR_FRAME_SIZE
	.align		4
.L_4:
        /*000c*/ 	.byte	0x04, 0x11
        /*000e*/ 	.short	(.L_6 - .L_5)
	.align		4
.L_5:
        /*0010*/ 	.word	index@($__internal_2_$__cuda_sm10x_tcgen05_guardrail_trap_unallocated_columns_being_dealloced)
        /*0014*/ 	.word	0x00000000


	//----- nvinfo : EIATTR_FRAME_SIZE
	.align		4
.L_6:
        /*0018*/ 	.byte	0x04, 0x11
        /*001a*/ 	.short	(.L_8 - .L_7)
	.align		4
.L_7:
        /*001c*/ 	.word	index@($__internal_1_$__cuda_sm10x_tcgen05_guardrail_trap_phase_invalid_during_alloc)
        /*0020*/ 	.word	0x00000000


	//----- nvinfo : EIATTR_FRAME_SIZE
	.align		4
.L_8:
        /*0024*/ 	.byte	0x04, 0x11
        /*0026*/ 	.short	(.L_10 - .L_9)
	.align		4
.L_9:
        /*0028*/ 	.word	index@($__internal_0_$__cuda_sm10x_tcgen05_guardrail_trap_col_being_dealloced_not_returned_by_alloc)
        /*002c*/ 	.word	0x00000000


	//----- nvinfo : EIATTR_FRAME_SIZE
	.align		4
.L_10:
        /*0030*/ 	.byte	0x04, 0x11
        /*0032*/ 	.short	(.L_12 - .L_11)
	.align		4
.L_11:
        /*0034*/ 	.word	index@(matmul_kernel)
        /*0038*/ 	.word	0x00000000


	//----- nvinfo : EIATTR_MIN_STACK_SIZE
	.align		4
.L_12:
        /*003c*/ 	.byte	0x04, 0x12
        /*003e*/ 	.short	(.L_14 - .L_13)
	.align		4
.L_13:
        /*0040*/ 	.word	index@(matmul_kernel)
        /*0044*/ 	.word	0x00000000
.L_14:


//--------------------- .nv.info.matmul_kernel    --------------------------
	.section	.nv.info.matmul_kernel,"",@"SHT_CUDA_INFO"
	.sectionflags	@""
	.align	4


	//----- nvinfo : EIATTR_CUDA_API_VERSION
	.align		4
        /*0000*/ 	.byte	0x04, 0x37
        /*0002*/ 	.short	(.L_16 - .L_15)
.L_15:
        /*0004*/ 	.word	0x00000081


	//----- nvinfo : EIATTR_KPARAM_INFO
	.align		4
.L_16:
        /*0008*/ 	.byte	0x04, 0x17
        /*000a*/ 	.short	(.L_18 - .L_17)
.L_17:
        /*000c*/ 	.word	0x00000000
        /*0010*/ 	.short	0x000d
        /*0012*/ 	.short	0x0048
        /*0014*/ 	.byte	0x00, 0xf4, 0x21, 0x00


	//----- nvinfo : EIATTR_KPARAM_INFO
	.align		4
.L_18:
        /*0018*/ 	.byte	0x04, 0x17
        /*001a*/ 	.short	(.L_20 - .L_19)
.L_19:
        /*001c*/ 	.word	0x00000000
        /*0020*/ 	.short	0x000c
        /*0022*/ 	.short	0x0040
        /*0024*/ 	.byte	0x00, 0xf4, 0x21, 0x00


	//----- nvinfo : EIATTR_KPARAM_INFO
	.align		4
.L_20:
        /*0028*/ 	.byte	0x04, 0x17
        /*002a*/ 	.short	(.L_22 - .L_21)
.L_21:
        /*002c*/ 	.word	0x00000000
        /*0030*/ 	.short	0x000b
        /*0032*/ 	.short	0x0038
        /*0034*/ 	.byte	0x00, 0xf0, 0x11, 0x00


	//----- nvinfo : EIATTR_KPARAM_INFO
	.align		4
.L_22:
        /*0038*/ 	.byte	0x04, 0x17
        /*003a*/ 	.short	(.L_24 - .L_23)
.L_23:
        /*003c*/ 	.word	0x00000000
        /*0040*/ 	.short	0x000a
        /*0042*/ 	.short	0x0034
        /*0044*/ 	.byte	0x00, 0xf0, 0x11, 0x00


	//----- nvinfo : EIATTR_KPARAM_INFO
	.align		4
.L_24:
        /*0048*/ 	.byte	0x04, 0x17
        /*004a*/ 	.short	(.L_26 - .L_25)
.L_25:
        /*004c*/ 	.word	0x00000000
        /*0050*/ 	.short	0x0009
        /*0052*/ 	.short	0x0030
        /*0054*/ 	.byte	0x00, 0xf0, 0x11, 0x00


	//----- nvinfo : EIATTR_KPARAM_INFO
	.align		4
.L_26:
        /*0058*/ 	.byte	0x04, 0x17
        /*005a*/ 	.short	(.L_28 - .L_27)
.L_27:
        /*005c*/ 	.word	0x00000000
        /*0060*/ 	.short	0x0008
        /*0062*/ 	.short	0x002c
        /*0064*/ 	.byte	0x00, 0xf0, 0x11, 0x00


	//----- nvinfo : EIATTR_KPARAM_INFO
	.align		4
.L_28:
        /*0068*/ 	.byte	0x04, 0x17
        /*006a*/ 	.short	(.L_30 - .L_29)
.L_29:
        /*006c*/ 	.word	0x00000000
        /*0070*/ 	.short	0x0007
        /*0072*/ 	.short	0x0028
        /*0074*/ 	.byte	0x00, 0xf0, 0x11, 0x00


	//----- nvinfo : EIATTR_KPARAM_INFO
	.align		4
.L_30:
        /*0078*/ 	.byte	0x04, 0x17
        /*007a*/ 	.short	(.L_32 - .L_31)
.L_31:
        /*007c*/ 	.word	0x00000000
        /*0080*/ 	.short	0x0006
        /*0082*/ 	.short	0x0024
        /*0084*/ 	.byte	0x00, 0xf0, 0x11, 0x00


	//----- nvinfo : EIATTR_KPARAM_INFO
	.align		4
.L_32:
        /*0088*/ 	.byte	0x04, 0x17
        /*008a*/ 	.short	(.L_34 - .L_33)
.L_33:
        /*008c*/ 	.word	0x00000000
        /*0090*/ 	.short	0x0005
        /*0092*/ 	.short	0x0020
        /*0094*/ 	.byte	0x00, 0xf0, 0x11, 0x00


	//----- nvinfo : EIATTR_KPARAM_INFO
	.align		4
.L_34:
        /*0098*/ 	.byte	0x04, 0x17
        /*009a*/ 	.short	(.L_36 - .L_35)
.L_35:
        /*009c*/ 	.word	0x00000000
        /*00a0*/ 	.short	0x0004
        /*00a2*/ 	.short	0x001c
        /*00a4*/ 	.byte	0x00, 0xf0, 0x11, 0x00


	//----- nvinfo : EIATTR_KPARAM_INFO
	.align		4
.L_36:
        /*00a8*/ 	.byte	0x04, 0x17
        /*00aa*/ 	.short	(.L_38 - .L_37)
.L_37:
        /*00ac*/ 	.word	0x00000000
        /*00b0*/ 	.short	0x0003
        /*00b2*/ 	.short	0x0018
        /*00b4*/ 	.byte	0x00, 0xf0, 0x11, 0x00


	//----- nvinfo : EIATTR_KPARAM_INFO
	.align		4
.L_38:
        /*00b8*/ 	.byte	0x04, 0x17
        /*00ba*/ 	.short	(.L_40 - .L_39)
.L_39:
        /*00bc*/ 	.word	0x00000000
        /*00c0*/ 	.short	0x0002
        /*00c2*/ 	.short	0x0010
        /*00c4*/ 	.byte	0x00, 0xf4, 0x21, 0x00


	//----- nvinfo : EIATTR_KPARAM_INFO
	.align		4
.L_40:
        /*00c8*/ 	.byte	0x04, 0x17
        /*00ca*/ 	.short	(.L_42 - .L_41)
.L_41:
        /*00cc*/ 	.word	0x00000000
        /*00d0*/ 	.short	0x0001
        /*00d2*/ 	.short	0x0008
        /*00d4*/ 	.byte	0x00, 0xf4, 0x21, 0x00


	//----- nvinfo : EIATTR_KPARAM_INFO
	.align		4
.L_42:
        /*00d8*/ 	.byte	0x04, 0x17
        /*00da*/ 	.short	(.L_44 - .L_43)
.L_43:
        /*00dc*/ 	.word	0x00000000
        /*00e0*/ 	.short	0x0000
        /*00e2*/ 	.short	0x0000
        /*00e4*/ 	.byte	0x00, 0xf4, 0x21, 0x00


	//----- nvinfo : EIATTR_AT_ENTRY_FRAGMENTS
	.align		4
.L_44:
        /*00e8*/ 	.byte	0x04, 0x4f
        /*00ea*/ 	.short	(.L_46 - .L_45)


	//   ....[0]....
.L_45:
        /*00ec*/ 	.word	0x00000004


	//----- nvinfo : EIATTR_RESERVED_SMEM_USED
	.align		4
.L_46:
        /*00f0*/ 	.byte	0x01, 0x41
	.zero		2


	//----- nvinfo : EIATTR_SPARSE_MMA_MASK
	.align		4
        /*00f4*/ 	.byte	0x03, 0x50
        /*00f6*/ 	.short	0x0000


	//----- nvinfo : EIATTR_TCGEN05_1CTA_USED
	.align		4
        /*00f8*/ 	.byte	0x01, 0x51
	.zero		2


	//----- nvinfo : EIATTR_MAXREG_COUNT
	.align		4
        /*00fc*/ 	.byte	0x03, 0x1b
        /*00fe*/ 	.short	0x00ff


	//----- nvinfo : EIATTR_NUM_BARRIERS
	.align		4
        /*0100*/ 	.byte	0x02, 0x4c
        /*0102*/ 	.byte	0x01
	.zero		1


	//----- nvinfo : EIATTR_INT_WARP_WIDE_INSTR_OFFSETS
	.align		4
        /*0104*/ 	.byte	0x04, 0x31
        /*0106*/ 	.short	(.L_48 - .L_47)


	//   ....[0]....
.L_47:
        /*0108*/ 	.word	0x00002080


	//   ....[1]....
        /*010c*/ 	.word	0x000020b0


	//   ....[2]....
        /*0110*/ 	.word	0x000021c0


	//   ....[3]....
        /*0114*/ 	.word	0x00007cc0


	//   ....[4]....
        /*0118*/ 	.word	0x00007d10


	//----- nvinfo : EIATTR_COOP_GROUP_MASK_REGIDS
	.align		4
.L_48:
        /*011c*/ 	.byte	0x04, 0x29
        /*011e*/ 	.short	(.L_50 - .L_49)


	//   ....[0]....
.L_49:
        /*0120*/ 	.word	0xffffffff


	//   ....[1]....
        /*0124*/ 	.word	0xffffffff


	//   ....[2]....
        /*0128*/ 	.word	0xffffffff


	//   ....[3]....
        /*012c*/ 	.word	0xffffffff


	//----- nvinfo : EIATTR_COOP_GROUP_INSTR_OFFSETS
	.align		4
.L_50:
        /*0130*/ 	.byte	0x04, 0x28
        /*0132*/ 	.short	(.L_52 - .L_51)


	//   ....[0]....
.L_51:
        /*0134*/ 	.word	0x00000050


	//   ....[1]....
        /*0138*/ 	.word	0x00000310


	//   ....[2]....
        /*013c*/ 	.word	0x00007b50


	//   ....[3]....
        /*0140*/ 	.word	0x00007dc0


	//----- nvinfo : EIATTR_VRC_CTA_INIT_COUNT
	.align		4
.L_52:
        /*0144*/ 	.byte	0x02, 0x4a
        /*0146*/ 	.byte	0x80
	.zero		1


	//----- nvinfo : EIATTR_MBARRIER_INSTR_OFFSETS
	.align		4
        /*0148*/ 	.byte	0x04, 0x39
        /*014a*/ 	.short	(.L_54 - .L_53)


	//   ....[0]....
.L_53:
        /*014c*/ 	.word	0x00002270
        /*0150*/ 	.word	0x000000ff
        /*0154*/ 	.word	0x00000000
        /*0158*/ 	.short	0x0100
        /*015a*/ 	.byte	0x0c
	.zero		1


	//   ....[1]....
        /*015c*/ 	.word	0x00002290
        /*0160*/ 	.word	0x000000ff
        /*0164*/ 	.word	0x00014008
        /*0168*/ 	.short	0x0100
        /*016a*/ 	.byte	0x0a
	.zero		1


	//   ....[2]....
        /*016c*/ 	.word	0x00005d40
        /*0170*/ 	.word	0x000000ff
        /*0174*/ 	.word	0x00000000
        /*0178*/ 	.short	0x010a
        /*017a*/ 	.byte	0x0d
	.zero		1


	//   ....[3]....
        /*017c*/ 	.word	0x00006a20
        /*0180*/ 	.word	0x000000ff
        /*0184*/ 	.word	0x00000000
        /*0188*/ 	.short	0x010a
        /*018a*/ 	.byte	0x0c
	.zero		1


	//   ....[4]....
        /*018c*/ 	.word	0x00006b10
        /*0190*/ 	.word	0x000000ff
        /*0194*/ 	.word	0x00014000
        /*0198*/ 	.short	0x0108
        /*019a*/ 	.byte	0x0a
	.zero		1


	//   ....[5]....
        /*019c*/ 	.word	0x00006b50
        /*01a0*/ 	.word	0x000000ff
        /*01a4*/ 	.word	0x00014008
        /*01a8*/ 	.short	0x0108
        /*01aa*/ 	.byte	0x0a
	.zero		1


	//   ....[6]....
        /*01ac*/ 	.word	0x00007de0
        /*01b0*/ 	.word	0x000000ff
        /*01b4*/ 	.word	0x00000000
        /*01b8*/ 	.short	0x010a
        /*01ba*/ 	.byte	0x0d
	.zero		1


	//   ....[7]....
        /*01bc*/ 	.word	0x00007e10
        /*01c0*/ 	.word	0x000000ff
        /*01c4*/ 	.word	0x00000000
        /*01c8*/ 	.short	0x010a
        /*01ca*/ 	.byte	0x0c
	.zero		1


	//----- nvinfo : EIATTR_NUM_MBARRIERS
	.align		4
.L_54:
        /*01cc*/ 	.byte	0x03, 0x38
        /*01ce*/ 	.short	0x0002


	//----- nvinfo : EIATTR_EXIT_INSTR_OFFSETS
	.align		4
        /*01d0*/ 	.byte	0x04, 0x1c
        /*01d2*/ 	.short	(.L_56 - .L_55)


	//   ....[0]....
.L_55:
        /*01d4*/ 	.word	0x00007dd0


	//----- nvinfo : EIATTR_REQNTID
	.align		4
.L_56:
        /*01d8*/ 	.byte	0x04, 0x10
        /*01da*/ 	.short	(.L_58 - .L_57)
.L_57:
        /*01dc*/ 	.word	0x00000080
        /*01e0*/ 	.word	0x00000001
        /*01e4*/ 	.word	0x00000001


	//----- nvinfo : EIATTR_CRS_STACK_SIZE
	.align		4
.L_58:
        /*01e8*/ 	.byte	0x04, 0x1e
        /*01ea*/ 	.short	(.L_60 - .L_59)
.L_59:
        /*01ec*/ 	.word	0x00000000


	//----- nvinfo : EIATTR_CBANK_PARAM_SIZE
	.align		4
.L_60:
        /*01f0*/ 	.byte	0x03, 0x19
        /*01f2*/ 	.short	0x0050


	//----- nvinfo : EIATTR_PARAM_CBANK
	.align		4
        /*01f4*/ 	.byte	0x04, 0x0a
        /*01f6*/ 	.short	(.L_62 - .L_61)
	.align		4
.L_61:
        /*01f8*/ 	.word	index@(.nv.constant0.matmul_kernel)
        /*01fc*/ 	.short	0x0380
        /*01fe*/ 	.short	0x0050


	//----- nvinfo : EIATTR_SW_WAR
	.align		4
.L_62:
        /*0200*/ 	.byte	0x04, 0x36
        /*0202*/ 	.short	(.L_64 - .L_63)
.L_63:
        /*0204*/ 	.word	0x00000008
.L_64:


//--------------------- .nv.compat                --------------------------
	.section	.nv.compat,"",@"SHT_CUDA_COMPAT_INFO"
	.align	4
        /*0000*/ 	.byte	0x02, 0x02, 0x02, 0x00, 0x02, 0x05, 0x05, 0x00, 0x02, 0x03, 0x00, 0x00, 0x02, 0x06, 0x01, 0x00


//--------------------- .nv.callgraph             --------------------------
	.section	.nv.callgraph,"",@"SHT_CUDA_CALLGRAPH"
	.align	4
	.sectionentsize	8
	.align		4
        /*0000*/ 	.word	0x00000000
	.align		4
        /*0004*/ 	.word	0xffffffff
	.align		4
        /*0008*/ 	.word	0x00000000
	.align		4
        /*000c*/ 	.word	0xfffffffe
	.align		4
        /*0010*/ 	.word	0x00000000
	.align		4
        /*0014*/ 	.word	0xfffffffd
	.align		4
        /*0018*/ 	.word	0x00000000
	.align		4
        /*001c*/ 	.word	0xfffffffc


//--------------------- .text.matmul_kernel       --------------------------
	.section	.text.matmul_kernel,"ax",@progbits
	.align	128
        .global         matmul_kernel
        .type           matmul_kernel,@function
        .size           matmul_kernel,(.L_x_20 - matmul_kernel)
        .other          matmul_kernel,@"STO_CUDA_ENTRY STV_DEFAULT"
matmul_kernel:
.text.matmul_kernel:
[----:B------:R-:W1:Y:S01]  /*0000*/  LDC R1, c[0x0][0x37c] ;  /* 0x0000df00ff017b82 */ /* 0x000e620000000800 */
[----:B------:R-:W2:Y:S02]  /*0010*/  S2R R37, SR_TID.X ;  /* 0x0000000000257919 */ /* 0x000ea40000002100 */
[----:B--2---:R-:W-:-:S13]  /*0020*/  ISETP.GE.U32.AND P1, PT, R37, 0x20, PT ;  /* 0x000000202500780c */ /* 0x004fda0003f26070 */
[----:B------:R-:W-:Y:S05]  /*0030*/  @P1 BRA `(.L_x_0) ;  /* 0x0000000000b81947 */ /* 0x000fea0003800000 */
[----:B------:R-:W2:Y:S01]  /*0040*/  S2UR UR6, SR_CgaCtaId ;  /* 0x00000000000679c3 */ /* 0x000ea20000008800 */
[----:B------:R-:W-:Y:S01]  /*0050*/  NOP ;  /* 0x0000000000007918 */ /* 0x000fe20000000000 */
[----:B------:R-:W-:Y:S02]  /*0060*/  UMOV UR4, 0x40 ;  /* 0x0000004000047882 */ /* 0x000fe40000000000 */
[----:B--2---:R-:W-:-:S09]  /*0070*/  ULEA UR4, UR6, UR4, 0x18 ;  /* 0x0000000406047291 */ /* 0x004fd2000f8ec0ff */
[----:B------:R-:W2:Y:S01]  /*0080*/  LDS.U8 R0, [UR4] ;  /* 0x00000004ff007984 */ /* 0x000ea20008000000 */
[----:B------:R-:W-:Y:S02]  /*0090*/  UMOV UR4, 0x400 ;  /* 0x0000040000047882 */ /* 0x000fe40000000000 */
[----:B------:R-:W-:Y:S01]  /*00a0*/  ULEA UR4, UR6, UR4, 0x18 ;  /* 0x0000000406047291 */ /* 0x000fe2000f8ec0ff */
[----:B--2---:R-:W-:-:S13]  /*00b0*/  ISETP.NE.AND P0, PT, R0, RZ, PT ;  /* 0x000000ff0000720c */ /* 0x004fda0003f05270 */
[----:B------:R-:W-:Y:S05]  /*00c0*/  @P0 BRA `(.L_x_1) ;  /* 0x00000000007c0947 */ /* 0x000fea0003800000 */
[----:B------:R-:W-:-:S13]  /*00d0*/  ELECT P0, URZ, PT ;  /* 0x0000000000ff782f */ /* 0x000fda0003800000 */
[----:B------:R-:W-:Y:S05]  /*00e0*/  @!P0 BRA `(.L_x_2) ;  /* 0x0000000000848947 */ /* 0x000fea0003800000 */
[----:B------:R-:W-:Y:S01]  /*00f0*/  UMOV UR5, 0x2 ;  /* 0x0000000200057882 */ /* 0x000fe20000000000 */
[----:B------:R-:W-:Y:S02]  /*0100*/  IMAD.MOV.U32 R4, RZ, RZ, 0x1 ;  /* 0x00000001ff047424 */ /* 0x000fe400078e00ff */
[----:B------:R-:W-:Y:S02]  /*0110*/  IMAD.MOV.U32 R5, RZ, RZ, 0x3 ;  /* 0x00000003ff057424 */ /* 0x000fe400078e00ff */
[----:B------:R-:W-:Y:S04]  /*0120*/  DEPBAR.LE SB2, 0x36 ;  /* 0x0000ad800000791a */ /* 0x000fe80000000000 */
[----:B------:R-:W2:Y:S02]  /*0130*/  UTCATOMSWS.FIND_AND_SET.ALIGN UP0, UR5, UR5 ;  /* 0x00000005000575e3 */ /* 0x000ea40008000800 */
[----:B--2---:R-:W-:-:S04]  /*0140*/  PLOP3.LUT P0, PT, PT, PT, UP0, 0x80, 0x8 ;  /* 0x000000000008781c */ /* 0x004fc80003f0f008 */
[----:B------:R-:W-:-:S04]  /*0150*/  SEL R0, RZ, 0xffffffff, !P0 ;  /* 0xffffffffff007807 */ /* 0x000fc80004000000 */
[----:B------:R-:W-:Y:S01]  /*0160*/  ISETP.NE.AND P0, PT, R0, RZ, PT ;  /* 0x000000ff0000720c */ /* 0x000fe20003f05270 */
[----:B------:R-:W-:-:S12]  /*0170*/  IMAD.U32 R0, RZ, RZ, UR5 ;  /* 0x00000005ff007e24 */ /* 0x000fd8000f8e00ff */
[----:B------:R-:W-:Y:S05]  /*0180*/  @P0 BRA `(.L_x_3) ;  /* 0x0000000000240947 */ /* 0x000fea0003800000 */
.L_x_4:
[----:B------:R-:W-:Y:S05]  /*0190*/  NANOSLEEP 0x64 ;  /* 0x000000640000795d */ /* 0x000fea0003800000 */
[----:B------:R-:W-:-:S05]  /*01a0*/  UMOV UR5, 0x2 ;  /* 0x0000000200057882 */ /* 0x000fca0000000000 */
[----:B------:R-:W-:Y:S04]  /*01b0*/  DEPBAR.LE SB2, 0x36 ;  /* 0x0000ad800000791a */ /* 0x000fe80000000000 */
[----:B------:R-:W2:Y:S02]  /*01c0*/  UTCATOMSWS.FIND_AND_SET.ALIGN UP0, UR5, UR5 ;  /* 0x00000005000575e3 */ /* 0x000ea40008000800 */
[----:B--2---:R-:W-:-:S04]  /*01d0*/  PLOP3.LUT P0, PT, PT, PT, UP0, 0x80, 0x8 ;  /* 0x000000000008781c */ /* 0x004fc80003f0f008 */
[----:B------:R-:W-:-:S04]  /*01e0*/  SEL R0, RZ, 0xffffffff, !P0 ;  /* 0xffffffffff007807 */ /* 0x000fc80004000000 */
[----:B------:R-:W-:Y:S01]  /*01f0*/  ISETP.NE.AND P0, PT, R0, RZ, PT ;  /* 0x000000ff0000720c */ /* 0x000fe20003f05270 */
[----:B------:R-:W-:-:S12]  /*0200*/  IMAD.U32 R0, RZ, RZ, UR5 ;  /* 0x00000005ff007e24 */ /* 0x000fd8000f8e00ff */
[----:B------:R-:W-:Y:S05]  /*0210*/  @!P0 BRA `(.L_x_4) ;  /* 0xfffffffc00dc8947 */ /* 0x000fea000383ffff */
.L_x_3:
[C---:B------:R-:W-:Y:S01]  /*0220*/  VIADD R3, R0.reuse, 0x10 ;  /* 0x0000001000037836 */ /* 0x040fe20000000000 */
[----:B------:R-:W-:Y:S01]  /*0230*/  UMOV UR5, 0x50 ;  /* 0x0000005000057882 */ /* 0x000fe20000000000 */
[----:B------:R-:W-:Y:S01]  /*0240*/  SHF.L.U32 R2, R5, R0, RZ ;  /* 0x0000000005027219 */ /* 0x000fe200000006ff */
[----:B------:R-:W-:Y:S01]  /*0250*/  ULEA UR5, UR6, UR5, 0x18 ;  /* 0x0000000506057291 */ /* 0x000fe2000f8ec0ff */
[----:B------:R-:W-:Y:S01]  /*0260*/  IMAD.SHL.U32 R0, R0, 0x20, RZ ;  /* 0x0000002000007824 */ /* 0x000fe200078e00ff */
[----:B------:R-:W-:-:S04]  /*0270*/  SHF.L.U32 R3, R4, R3, RZ ;  /* 0x0000000304037219 */ /* 0x000fc800000006ff */
[----:B------:R-:W-:-:S05]  /*0280*/  LOP3.LUT R2, R3, R2, RZ, 0xfc, !PT ;  /* 0x0000000203027212 */ /* 0x000fca00078efcff */
[----:B------:R2:W-:Y:S04]  /*0290*/  ATOMS.OR RZ, [UR5], R2 ;  /* 0x00000002ffff798c */ /* 0x0005e8000b000005 */
[----:B------:R2:W-:Y:S01]  /*02a0*/  STS [UR4], R0 ;  /* 0x00000000ff007988 */ /* 0x0005e20008000804 */
[----:B------:R-:W-:Y:S05]  /*02b0*/  BRA `(.L_x_2) ;  /* 0x0000000000107947 */ /* 0x000fea0003800000 */
.L_x_1:
[----:B------:R-:W-:Y:S01]  /*02c0*/  IMAD.MOV.U32 R0, RZ, RZ, -0x1 ;  /* 0xffffffffff007424 */ /* 0x000fe200078e00ff */
[----:B------:R-:W-:-:S04]  /*02d0*/  MOV R2, 0x300 ;  /* 0x0000030000027802 */ /* 0x000fc80000000f00 */
[----:B------:R2:W-:Y:S03]  /*02e0*/  STS [UR4], R0 ;  /* 0x00000000ff007988 */ /* 0x0005e60008000804 */
[----:B-12---:R-:W-:Y:S05]  /*02f0*/  CALL.REL.NOINC `($__internal_1_$__cuda_sm10x_tcgen05_guardrail_trap_phase_invalid_during_alloc) ;  /* 0x0000007800dc7944 */ /* 0x006fea0003c00000 */
.L_x_2:
[----:B------:R-:W-:Y:S05]  /*0300*/  WARPSYNC.ALL ;  /* 0x0000000000007948 */ /* 0x000fea0003800000 */
[----:B------:R-:W-:Y:S01]  /*0310*/  NOP ;  /* 0x0000000000007918 */ /* 0x000fe20000000000 */
.L_x_0:
[----:B------:R-:W3:Y:S01]  /*0320*/  LDC.64 R22, c[0x0][0x398] ;  /* 0x0000e600ff167b82 */ /* 0x000ee20000000a00 */
[----:B------:R-:W4:Y:S01]  /*0330*/  S2R R5, SR_CTAID.X ;  /* 0x0000000000057919 */ /* 0x000f220000002500 */
[----:B------:R-:W-:Y:S01]  /*0340*/  UMOV UR10, 0x400 ;  /* 0x00000400000a7882 */ /* 0x000fe20000000000 */
[----:B------:R-:W5:Y:S01]  /*0350*/  LDCU.128 UR12, c[0x0][0x380] ;  /* 0x00007000ff0c77ac */ /* 0x000f620008000c00 */
[----:B------:R-:W-:Y:S01]  /*0360*/  LOP3.LUT R71, R37, 0x40, RZ, 0xc0, !PT ;  /* 0x0000004025477812 */ /* 0x000fe200078ec0ff */
[----:B------:R-:W2:Y:S03]  /*0370*/  LDCU UR4, c[0x0][0x3a4] ;  /* 0x00007480ff0477ac */ /* 0x000ea60008000800 */
[----:B------:R-:W1:Y:S01]  /*0380*/  S2UR UR5, SR_CgaCtaId ;  /* 0x00000000000579c3 */ /* 0x000e620000008800 */
[----:B------:R-:W1:Y:S01]  /*0390*/  LDCU UR6, c[0x0][0x3b0] ;  /* 0x00007600ff0677ac */ /* 0x000e620008000800 */
[----:B------:R-:W1:Y:S06]  /*03a0*/  LDCU.64 UR20, c[0x0][0x358] ;  /* 0x00006b00ff1477ac */ /* 0x000e6c0008000a00 */
[----:B------:R-:W2:Y:S01]  /*03b0*/  LDC.64 R78, c[0x0][0x3a8] ;  /* 0x0000ea00ff4e7b82 */ /* 0x000ea20000000a00 */
[----:B------:R-:W-:Y:S01]  /*03c0*/  UMOV UR7, 0x1 ;  /* 0x0000000100077882 */ /* 0x000fe20000000000 */
[----:B--23--:R-:W-:-:S05]  /*03d0*/  VIADD R0, R23, 0x3f ;  /* 0x0000003f17007836 */ /* 0x00cfca0000000000 */
[----:B------:R-:W-:Y:S01]  /*03e0*/  SHF.R.S32.HI R3, RZ, 0x1f, R0 ;  /* 0x0000001fff037819 */ /* 0x000fe20000011400 */
[----:B-1----:R-:W-:-:S03]  /*03f0*/  ULEA UR10, UR5, UR10, 0x18 ;  /* 0x0000000a050a7291 */ /* 0x002fc6000f8ec0ff */
[----:B------:R-:W-:Y:S02]  /*0400*/  LEA.HI R3, R3, R0, RZ, 0x6 ;  /* 0x0000000003037211 */ /* 0x000fe400078f30ff */
[----:B----4-:R-:W-:Y:S02]  /*0410*/  IABS R8, R5 ;  /* 0x0000000500087213 */ /* 0x010fe40000000000 */
[----:B------:R-:W-:-:S05]  /*0420*/  SHF.R.S32.HI R3, RZ, 0x6, R3 ;  /* 0x00000006ff037819 */ /* 0x000fca0000011403 */
[----:B------:R-:W-:-:S05]  /*0430*/  IMAD.SHL.U32 R4, R3, 0x8, RZ ;  /* 0x0000000803047824 */ /* 0x000fca00078e00ff */
[-C--:B------:R-:W-:Y:S02]  /*0440*/  IABS R7, R4.reuse ;  /* 0x0000000400077213 */ /* 0x080fe40000000000 */
[----:B------:R-:W-:Y:S02]  /*0450*/  IABS R10, R4 ;  /* 0x00000004000a7213 */ /* 0x000fe40000000000 */
[----:B------:R-:W1:Y:S08]  /*0460*/  I2F.RP R0, R7 ;  /* 0x0000000700007306 */ /* 0x000e700000209400 */
[----:B-1----:R-:W1:Y:S02]  /*0470*/  MUFU.RCP R0, R0 ;  /* 0x0000000000007308 */ /* 0x002e640000001000 */
[----:B-1----:R-:W-:-:S02]  /*0480*/  VIADD R2, R0, 0xffffffe ;  /* 0x0ffffffe00027836 */ /* 0x002fc40000000000 */
[----:B------:R-:W-:Y:S01]  /*0490*/  IMAD.MOV R0, RZ, RZ, -R10 ;  /* 0x000000ffff007224 */ /* 0x000fe200078e0a0a */
[----:B------:R-:W-:-:S03]  /*04a0*/  IABS R10, R22 ;  /* 0x00000016000a7213 */ /* 0x000fc60000000000 */
[----:B------:R1:W2:Y:S02]  /*04b0*/  F2I.FTZ.U32.TRUNC.NTZ R3, R2 ;  /* 0x0000000200037305 */ /* 0x0002a4000021f000 */
[----:B-1----:R-:W-:Y:S02]  /*04c0*/  IMAD.MOV.U32 R2, RZ, RZ, RZ ;  /* 0x000000ffff027224 */ /* 0x002fe400078e00ff */
[----:B--2---:R-:W-:-:S04]  /*04d0*/  IMAD.MOV R6, RZ, RZ, -R3 ;  /* 0x000000ffff067224 */ /* 0x004fc800078e0a03 */
[----:B------:R-:W-:Y:S02]  /*04e0*/  IMAD R9, R6, R7, RZ ;  /* 0x0000000706097224 */ /* 0x000fe400078e02ff */
[----:B------:R-:W-:Y:S02]  /*04f0*/  IMAD.MOV.U32 R6, RZ, RZ, R8 ;  /* 0x000000ffff067224 */ /* 0x000fe400078e0008 */
[----:B------:R-:W-:-:S06]  /*0500*/  IMAD.HI.U32 R3, R3, R9, R2 ;  /* 0x0000000903037227 */ /* 0x000fcc00078e0002 */
[----:B------:R-:W-:-:S04]  /*0510*/  IMAD.HI.U32 R3, R3, R6, RZ ;  /* 0x0000000603037227 */ /* 0x000fc800078e00ff */
[----:B------:R-:W-:Y:S01]  /*0520*/  IMAD R0, R3, R0, R6 ;  /* 0x0000000003007224 */ /* 0x000fe200078e0206 */
[----:B------:R-:W-:Y:S04]  /*0530*/  BAR.SYNC.DEFER_BLOCKING 0x0 ;  /* 0x0000000000007b1d */ /* 0x000fe80000010000 */
[----:B------:R-:W-:-:S13]  /*0540*/  ISETP.GT.U32.AND P2, PT, R7, R0, PT ;  /* 0x000000000700720c */ /* 0x000fda0003f44070 */
[----:B------:R-:W-:Y:S02]  /*0550*/  @!P2 IMAD.IADD R0, R0, 0x1, -R7 ;  /* 0x000000010000a824 */ /* 0x000fe400078e0a07 */
[----:B------:R-:W-:Y:S01]  /*0560*/  @!P2 VIADD R3, R3, 0x1 ;  /* 0x000000010303a836 */ /* 0x000fe20000000000 */
[----:B------:R-:W-:Y:S02]  /*0570*/  ISETP.NE.AND P2, PT, R4, RZ, PT ;  /* 0x000000ff0400720c */ /* 0x000fe40003f45270 */
[----:B------:R-:W-:Y:S02]  /*0580*/  ISETP.GE.U32.AND P0, PT, R0, R7, PT ;  /* 0x000000070000720c */ /* 0x000fe40003f06070 */
[----:B------:R-:W-:-:S04]  /*0590*/  LOP3.LUT R0, R5, R4, RZ, 0x3c, !PT ;  /* 0x0000000405007212 */ /* 0x000fc800078e3cff */
[----:B------:R-:W-:Y:S01]  /*05a0*/  ISETP.GE.AND P3, PT, R0, RZ, PT ;  /* 0x000000ff0000720c */ /* 0x000fe20003f66270 */
[----:B------:R-:W-:-:S06]  /*05b0*/  VIADD R0, R22, 0x3f ;  /* 0x0000003f16007836 */ /* 0x000fcc0000000000 */
[----:B------:R-:W-:-:S04]  /*05c0*/  @P0 VIADD R3, R3, 0x1 ;  /* 0x0000000103030836 */ /* 0x000fc80000000000 */
[----:B------:R-:W-:Y:S01]  /*05d0*/  IMAD.MOV.U32 R2, RZ, RZ, R3 ;  /* 0x000000ffff027224 */ /* 0x000fe200078e0003 */
[----:B------:R-:W-:-:S03]  /*05e0*/  SHF.R.S32.HI R3, RZ, 0x1f, R0 ;  /* 0x0000001fff037819 */ /* 0x000fc60000011400 */
[----:B------:R-:W-:Y:S01]  /*05f0*/  @!P3 IMAD.MOV R2, RZ, RZ, -R2 ;  /* 0x000000ffff02b224 */ /* 0x000fe200078e0a02 */
[----:B------:R-:W-:Y:S02]  /*0600*/  @!P2 LOP3.LUT R2, RZ, R4, RZ, 0x33, !PT ;  /* 0x00000004ff02a212 */ /* 0x000fe400078e33ff */
[----:B------:R-:W-:-:S03]  /*0610*/  LEA.HI R3, R3, R0, RZ, 0x6 ;  /* 0x0000000003037211 */ /* 0x000fc600078f30ff */
[----:B------:R-:W-:Y:S02]  /*0620*/  IMAD.SHL.U32 R7, R2, 0x8, RZ ;  /* 0x0000000802077824 */ /* 0x000fe400078e00ff */
[----:B------:R-:W-:-:S03]  /*0630*/  IMAD.MOV R2, RZ, RZ, -R2 ;  /* 0x000000ffff027224 */ /* 0x000fc600078e0a02 */
[----:B------:R-:W-:Y:S01]  /*0640*/  LEA.HI.SX32 R3, R3, -R7, 0x1a ;  /* 0x8000000703037211 */ /* 0x000fe200078fd2ff */
[----:B------:R-:W-:Y:S02]  /*0650*/  IMAD R12, R4, R2, R5 ;  /* 0x00000002040c7224 */ /* 0x000fe400078e0205 */
[----:B------:R-:W-:Y:S01]  /*0660*/  IMAD.MOV.U32 R2, RZ, RZ, RZ ;  /* 0x000000ffff027224 */ /* 0x000fe200078e00ff */
[----:B------:R-:W-:Y:S02]  /*0670*/  VIMNMX R9, PT, PT, R3, 0x8, PT ;  /* 0x0000000803097848 */ /* 0x000fe40003fe0100 */
[----:B------:R-:W-:Y:S02]  /*0680*/  IABS R4, R12 ;  /* 0x0000000c00047213 */ /* 0x000fe40000000000 */
[-C--:B------:R-:W-:Y:S02]  /*0690*/  IABS R8, R9.reuse ;  /* 0x0000000900087213 */ /* 0x080fe40000000000 */
[----:B------:R-:W-:-:S02]  /*06a0*/  IABS R6, R9 ;  /* 0x0000000900067213 */ /* 0x000fc40000000000 */
[----:B------:R-:W1:Y:S08]  /*06b0*/  I2F.RP R0, R8 ;  /* 0x0000000800007306 */ /* 0x000e700000209400 */
[----:B-1----:R-:W1:Y:S02]  /*06c0*/  MUFU.RCP R0, R0 ;  /* 0x0000000000007308 */ /* 0x002e640000001000 */
[----:B-1----:R-:W-:-:S02]  /*06d0*/  VIADD R3, R0, 0xffffffe ;  /* 0x0ffffffe00037836 */ /* 0x002fc40000000000 */
[----:B------:R-:W-:-:S04]  /*06e0*/  IMAD.MOV R0, RZ, RZ, -R6 ;  /* 0x000000ffff007224 */ /* 0x000fc800078e0a06 */
[----:B------:R-:W1:Y:S02]  /*06f0*/  F2I.FTZ.U32.TRUNC.NTZ R3, R3 ;  /* 0x0000000300037305 */ /* 0x000e64000021f000 */
[----:B-1----:R-:W-:-:S04]  /*0700*/  IMAD.MOV R11, RZ, RZ, -R3 ;  /* 0x000000ffff0b7224 */ /* 0x002fc800078e0a03 */
[----:B------:R-:W-:Y:S02]  /*0710*/  IMAD R5, R11, R8, RZ ;  /* 0x000000080b057224 */ /* 0x000fe400078e02ff */
[----:B------:R-:W1:Y:S02]  /*0720*/  LDS R11, [UR10] ;  /* 0x0000000aff0b7984 */ /* 0x000e640008000800 */
[----:B------:R-:W-:-:S04]  /*0730*/  IMAD.HI.U32 R2, R3, R5, R2 ;  /* 0x0000000503027227 */ /* 0x000fc800078e0002 */
[----:B------:R-:W-:Y:S02]  /*0740*/  IMAD.MOV.U32 R3, RZ, RZ, R4 ;  /* 0x000000ffff037224 */ /* 0x000fe400078e0004 */
[----:B------:R-:W2:Y:S02]  /*0750*/  I2F.RP R4, R10 ;  /* 0x0000000a00047306 */ /* 0x000ea40000209400 */
[----:B------:R-:W-:-:S04]  /*0760*/  IMAD.HI.U32 R2, R2, R3, RZ ;  /* 0x0000000302027227 */ /* 0x000fc800078e00ff */
[----:B------:R-:W-:Y:S01]  /*0770*/  IMAD R3, R2, R0, R3 ;  /* 0x0000000002037224 */ /* 0x000fe200078e0203 */
[----:B------:R-:W-:Y:S01]  /*0780*/  IABS R0, R23 ;  /* 0x0000001700007213 */ /* 0x000fe20000000000 */
[----:B------:R-:W-:Y:S03]  /*0790*/  BAR.SYNC.DEFER_BLOCKING 0x0 ;  /* 0x0000000000007b1d */ /* 0x000fe60000010000 */
[----:B------:R-:W-:-:S03]  /*07a0*/  ISETP.GT.U32.AND P2, PT, R8, R3, PT ;  /* 0x000000030800720c */ /* 0x000fc60003f44070 */
[----:B------:R-:W3:Y:S08]  /*07b0*/  I2F.RP R6, R0 ;  /* 0x0000000000067306 */ /* 0x000ef00000209400 */
[----:B--2---:R-:W2:Y:S02]  /*07c0*/  MUFU.RCP R4, R4 ;  /* 0x0000000400047308 */ /* 0x004ea40000001000 */
[----:B------:R-:W-:-:S02]  /*07d0*/  @!P2 IMAD.IADD R3, R3, 0x1, -R8 ;  /* 0x000000010303a824 */ /* 0x000fc400078e0a08 */
[----:B------:R-:W-:Y:S01]  /*07e0*/  @!P2 VIADD R2, R2, 0x1 ;  /* 0x000000010202a836 */ /* 0x000fe20000000000 */
[----:B------:R-:W-:Y:S02]  /*07f0*/  ISETP.NE.AND P2, PT, R9, RZ, PT ;  /* 0x000000ff0900720c */ /* 0x000fe40003f45270 */
[----:B------:R-:W-:Y:S01]  /*0800*/  ISETP.GE.U32.AND P0, PT, R3, R8, PT ;  /* 0x000000080300720c */ /* 0x000fe20003f06070 */
[----:B---3--:R-:W3:Y:S01]  /*0810*/  MUFU.RCP R6, R6 ;  /* 0x0000000600067308 */ /* 0x008ee20000001000 */
[----:B------:R-:W-:Y:S02]  /*0820*/  LOP3.LUT R3, R12, R9, RZ, 0x3c, !PT ;  /* 0x000000090c037212 */ /* 0x000fe400078e3cff */
[----:B-1----:R-:W-:Y:S02]  /*0830*/  R2UR UR22, R11 ;  /* 0x000000000b1672ca */ /* 0x002fe400000e0000 */
[----:B------:R-:W-:Y:S01]  /*0840*/  ISETP.GE.AND P3, PT, R3, RZ, PT ;  /* 0x000000ff0300720c */ /* 0x000fe20003f66270 */
[----:B--2---:R-:W-:Y:S01]  /*0850*/  VIADD R3, R4, 0xffffffe ;  /* 0x0ffffffe04037836 */ /* 0x004fe20000000000 */
[----:B------:R-:W-:-:S05]  /*0860*/  SHF.R.U32.HI R4, RZ, 0x5, R37 ;  /* 0x00000005ff047819 */ /* 0x000fca0000011625 */
[----:B------:R-:W-:Y:S01]  /*0870*/  @P0 VIADD R2, R2, 0x1 ;  /* 0x0000000102020836 */ /* 0x000fe20000000000 */
[----:B------:R-:W-:Y:S01]  /*0880*/  R2UR UR8, R4 ;  /* 0x00000000040872ca */ /* 0x000fe200000e0000 */
[----:B------:R-:W1:Y:S02]  /*0890*/  F2I.FTZ.U32.TRUNC.NTZ R3, R3 ;  /* 0x0000000300037305 */ /* 0x000e64000021f000 */
[----:B------:R-:W-:Y:S02]  /*08a0*/  IMAD.MOV.U32 R36, RZ, RZ, R2 ;  /* 0x000000ffff247224 */ /* 0x000fe400078e0002 */
[----:B---3--:R-:W-:Y:S02]  /*08b0*/  VIADD R5, R6, 0xffffffe ;  /* 0x0ffffffe06057836 */ /* 0x008fe40000000000 */
[----:B------:R-:W-:Y:S01]  /*08c0*/  @!P3 IMAD.MOV R36, RZ, RZ, -R36 ;  /* 0x000000ffff24b224 */ /* 0x000fe200078e0a24 */
[----:B------:R-:W-:Y:S02]  /*08d0*/  @!P2 LOP3.LUT R36, RZ, R9, RZ, 0x33, !PT ;  /* 0x00000009ff24a212 */ /* 0x000fe400078e33ff */
[----:B------:R-:W-:Y:S01]  /*08e0*/  ISETP.NE.AND P2, PT, R22, RZ, PT ;  /* 0x000000ff1600720c */ /* 0x000fe20003f45270 */
[----:B------:R-:W2:Y:S02]  /*08f0*/  F2I.FTZ.U32.TRUNC.NTZ R5, R5 ;  /* 0x0000000500057305 */ /* 0x000ea4000021f000 */
[----:B------:R-:W-:-:S02]  /*0900*/  IMAD.MOV R2, RZ, RZ, -R36 ;  /* 0x000000ffff027224 */ /* 0x000fc400078e0a24 */
[----:B------:R-:W-:Y:S02]  /*0910*/  IMAD.SHL.U32 R36, R36, 0x40, RZ ;  /* 0x0000004024247824 */ /* 0x000fe400078e00ff */
[----:B------:R-:W-:Y:S01]  /*0920*/  IMAD R2, R9, R2, R12 ;  /* 0x0000000209027224 */ /* 0x000fe200078e020c */
[----:B------:R-:W-:Y:S01]  /*0930*/  SHF.R.U32.HI R9, RZ, 0x5, R37 ;  /* 0x00000005ff097819 */ /* 0x000fe20000011625 */
[----:B-1----:R-:W-:Y:S02]  /*0940*/  IMAD.MOV R11, RZ, RZ, -R3 ;  /* 0x000000ffff0b7224 */ /* 0x002fe400078e0a03 */
[----:B------:R-:W-:Y:S01]  /*0950*/  IMAD.IADD R4, R7, 0x1, R2 ;  /* 0x0000000107047824 */ /* 0x000fe200078e0202 */
[C---:B------:R-:W-:Y:S01]  /*0960*/  LOP3.LUT R7, R37.reuse, 0x3f, RZ, 0xc0, !PT ;  /* 0x0000003f25077812 */ /* 0x040fe200078ec0ff */
[----:B------:R-:W-:Y:S01]  /*0970*/  IMAD.SHL.U32 R2, R37, 0x10, RZ ;  /* 0x0000001025027824 */ /* 0x000fe200078e00ff */
[----:B------:R-:W-:Y:S01]  /*0980*/  SGXT.U32 R9, R9, 0x2 ;  /* 0x000000020909781a */ /* 0x000fe20000000000 */
[----:B------:R-:W-:-:S02]  /*0990*/  IMAD R11, R11, R10, RZ ;  /* 0x0000000a0b0b7224 */ /* 0x000fc400078e02ff */
[----:B--2---:R-:W-:Y:S01]  /*09a0*/  IMAD.MOV R13, RZ, RZ, -R5 ;  /* 0x000000ffff0d7224 */ /* 0x004fe200078e0a05 */
[----:B------:R-:W-:Y:S01]  /*09b0*/  LOP3.LUT R14, R2, 0x70, RZ, 0xc0, !PT ;  /* 0x00000070020e7812 */ /* 0x000fe200078ec0ff */
[----:B------:R-:W-:Y:S01]  /*09c0*/  IMAD.MOV.U32 R2, RZ, RZ, RZ ;  /* 0x000000ffff027224 */ /* 0x000fe200078e00ff */
[----:B------:R-:W-:-:S03]  /*09d0*/  LOP3.LUT R9, R36, R9, RZ, 0xfc, !PT ;  /* 0x0000000924097212 */ /* 0x000fc600078efcff */
[----:B------:R-:W-:Y:S01]  /*09e0*/  IMAD.HI.U32 R3, R3, R11, R2 ;  /* 0x0000000b03037227 */ /* 0x000fe200078e0002 */
[----:B------:R-:W-:Y:S02]  /*09f0*/  IABS R8, R9 ;  /* 0x0000000900087213 */ /* 0x000fe40000000000 */
[C---:B------:R-:W-:Y:S01]  /*0a00*/  LOP3.LUT R16, R9.reuse, 0x8, RZ, 0xfc, !PT ;  /* 0x0000000809107812 */ /* 0x040fe200078efcff */
[----:B------:R-:W-:Y:S01]  /*0a10*/  IMAD R2, R4, 0x40, R7 ;  /* 0x0000004004027824 */ /* 0x000fe200078e0207 */
[----:B------:R-:W-:Y:S01]  /*0a20*/  LOP3.LUT R18, R9, 0xc, RZ, 0xfc, !PT ;  /* 0x0000000c09127812 */ /* 0x000fe200078efcff */
[----:B------:R-:W-:Y:S01]  /*0a30*/  IMAD R14, R7, 0x80, R14 ;  /* 0x00000080070e7824 */ /* 0x000fe200078e020e */
[----:B------:R-:W-:Y:S01]  /*0a40*/  LOP3.LUT R29, R9, 0x3c, RZ, 0xfc, !PT ;  /* 0x0000003c091d7812 */ /* 0x000fe200078efcff */
[----:B------:R-:W-:Y:S01]  /*0a50*/  IMAD R7, R13, R0, RZ ;  /* 0x000000000d077224 */ /* 0x000fe200078e02ff */
[----:B------:R-:W-:Y:S01]  /*0a60*/  IABS R6, R2 ;  /* 0x0000000200067213 */ /* 0x000fe20000000000 */
[----:B------:R-:W-:Y:S01]  /*0a70*/  IMAD.MOV.U32 R4, RZ, RZ, RZ ;  /* 0x000000ffff047224 */ /* 0x000fe200078e00ff */
[----:B------:R-:W-:-:S02]  /*0a80*/  IABS R13, R16 ;  /* 0x00000010000d7213 */ /* 0x000fc40000000000 */
[----:B------:R-:W-:Y:S01]  /*0a90*/  IABS R15, R18 ;  /* 0x00000012000f7213 */ /* 0x000fe20000000000 */
[----:B------:R-:W-:Y:S01]  /*0aa0*/  IMAD.HI.U32 R3, R3, R6, RZ ;  /* 0x0000000603037227 */ /* 0x000fe200078e00ff */
[----:B------:R-:W-:Y:S02]  /*0ab0*/  IABS R35, R29 ;  /* 0x0000001d00237213 */ /* 0x000fe40000000000 */
[C---:B------:R-:W-:Y:S01]  /*0ac0*/  LOP3.LUT R20, R9.reuse, 0x10, RZ, 0xfc, !PT ;  /* 0x0000001009147812 */ /* 0x040fe200078efcff */
[----:B------:R-:W-:Y:S01]  /*0ad0*/  IMAD.MOV R3, RZ, RZ, -R3 ;  /* 0x000000ffff037224 */ /* 0x000fe200078e0a03 */
[----:B------:R-:W-:Y:S01]  /*0ae0*/  LOP3.LUT R24, R9, 0x14, RZ, 0xfc, !PT ;  /* 0x0000001409187812 */ /* 0x000fe200078efcff */
[----:B------:R-:W-:Y:S01]  /*0af0*/  IMAD.HI.U32 R4, R5, R7, R4 ;  /* 0x0000000705047227 */ /* 0x000fe200078e0004 */
[----:B------:R-:W-:Y:S02]  /*0b00*/  IABS R17, R20 ;  /* 0x0000001400117213 */ /* 0x000fe40000000000 */
[C---:B------:R-:W-:Y:S01]  /*0b10*/  LOP3.LUT R26, R9.reuse, 0x18, RZ, 0xfc, !PT ;  /* 0x00000018091a7812 */ /* 0x040fe200078efcff */
[----:B------:R-:W-:Y:S01]  /*0b20*/  IMAD R3, R10, R3, R6 ;  /* 0x000000030a037224 */ /* 0x000fe200078e0206 */
[----:B------:R-:W-:Y:S01]  /*0b30*/  IABS R19, R24 ;  /* 0x0000001800137213 */ /* 0x000fe20000000000 */
[----:B------:R-:W-:Y:S01]  /*0b40*/  IMAD.MOV.U32 R7, RZ, RZ, R8 ;  /* 0x000000ffff077224 */ /* 0x000fe200078e0008 */
[----:B------:R-:W-:-:S02]  /*0b50*/  LOP3.LUT R8, R9, 0x4, RZ, 0xfc, !PT ;  /* 0x0000000409087812 */ /* 0x000fc400078efcff */
[----:B------:R-:W-:Y:S01]  /*0b60*/  ISETP.GT.U32.AND P0, PT, R10, R3, PT ;  /* 0x000000030a00720c */ /* 0x000fe20003f04070 */
[----:B------:R-:W-:Y:S01]  /*0b70*/  IMAD.HI.U32 R5, R4, R7, RZ ;  /* 0x0000000704057227 */ /* 0x000fe200078e00ff */
[----:B------:R-:W-:Y:S02]  /*0b80*/  IABS R11, R8 ;  /* 0x00000008000b7213 */ /* 0x000fe40000000000 */
[----:B------:R-:W-:Y:S01]  /*0b90*/  ISETP.GE.AND P4, PT, R8, RZ, PT ;  /* 0x000000ff0800720c */ /* 0x000fe20003f86270 */
[----:B------:R-:W-:Y:S01]  /*0ba0*/  IMAD.MOV R5, RZ, RZ, -R5 ;  /* 0x000000ffff057224 */ /* 0x000fe200078e0a05 */
[----:B------:R-:W-:Y:S01]  /*0bb0*/  IABS R21, R26 ;  /* 0x0000001a00157213 */ /* 0x000fe20000000000 */
[----:B------:R-:W-:Y:S01]  /*0bc0*/  IMAD.HI.U32 R6, R4, R11, RZ ;  /* 0x0000000b04067227 */ /* 0x000fe200078e00ff */
[C---:B------:R-:W-:Y:S02]  /*0bd0*/  LOP3.LUT R28, R9.reuse, 0x20, RZ, 0xfc, !PT ;  /* 0x00000020091c7812 */ /* 0x040fe400078efcff */
[----:B------:R-:W-:Y:S01]  /*0be0*/  LOP3.LUT R34, R9, 0x24, RZ, 0xfc, !PT ;  /* 0x0000002409227812 */ /* 0x000fe200078efcff */
[----:B------:R-:W-:Y:S01]  /*0bf0*/  IMAD R5, R0, R5, R7 ;  /* 0x0000000500057224 */ /* 0x000fe200078e0207 */
[----:B------:R-:W-:Y:S01]  /*0c00*/  IABS R25, R28 ;  /* 0x0000001c00197213 */ /* 0x000fe20000000000 */
[----:B------:R-:W-:Y:S01]  /*0c10*/  IMAD.HI.U32 R7, R4, R13, RZ ;  /* 0x0000000d04077227 */ /* 0x000fe200078e00ff */
[----:B------:R-:W-:-:S02]  /*0c20*/  IABS R27, R34 ;  /* 0x00000022001b7213 */ /* 0x000fc40000000000 */
[----:B------:R-:W-:Y:S01]  /*0c30*/  ISETP.GT.U32.AND P5, PT, R0, R5, PT ;  /* 0x000000050000720c */ /* 0x000fe20003fa4070 */
[----:B------:R-:W-:Y:S01]  /*0c40*/  IMAD.HI.U32 R8, R4, R15, RZ ;  /* 0x0000000f04087227 */ /* 0x000fe200078e00ff */
[C---:B------:R-:W-:Y:S02]  /*0c50*/  LOP3.LUT R38, R9.reuse, 0x28, RZ, 0xfc, !PT ;  /* 0x0000002809267812 */ /* 0x040fe400078efcff */
[C---:B------:R-:W-:Y:S01]  /*0c60*/  LOP3.LUT R40, R9.reuse, 0x2c, RZ, 0xfc, !PT ;  /* 0x0000002c09287812 */ /* 0x040fe200078efcff */
[----:B------:R-:W-:Y:S01]  /*0c70*/  IMAD.MOV R6, RZ, RZ, -R6 ;  /* 0x000000ffff067224 */ /* 0x000fe200078e0a06 */
[----:B------:R-:W-:Y:S01]  /*0c80*/  LOP3.LUT R41, R9, 0x30, RZ, 0xfc, !PT ;  /* 0x0000003009297812 */ /* 0x000fe200078efcff */
[----:B------:R-:W-:Y:S01]  /*0c90*/  IMAD.MOV R12, RZ, RZ, -R7 ;  /* 0x000000ffff0c7224 */ /* 0x000fe200078e0a07 */
[----:B------:R-:W-:Y:S01]  /*0ca0*/  IABS R31, R40 ;  /* 0x00000028001f7213 */ /* 0x000fe20000000000 */
[----:B------:R-:W-:Y:S01]  /*0cb0*/  @!P0 IMAD.IADD R3, R3, 0x1, -R10 ;  /* 0x0000000103038824 */ /* 0x000fe200078e0a0a */
[----:B------:R-:W-:Y:S01]  /*0cc0*/  ISETP.GE.AND P0, PT, R2, RZ, PT ;  /* 0x000000ff0200720c */ /* 0x000fe20003f06270 */
[----:B------:R-:W-:Y:S01]  /*0cd0*/  IMAD.MOV R8, RZ, RZ, -R8 ;  /* 0x000000ffff087224 */ /* 0x000fe200078e0a08 */
[----:B------:R-:W-:Y:S01]  /*0ce0*/  LOP3.LUT R42, R9, 0x34, RZ, 0xfc, !PT ;  /* 0x00000034092a7812 */ /* 0x000fe200078efcff */
[----:B------:R-:W-:Y:S01]  /*0cf0*/  IMAD R7, R0, R6, R11 ;  /* 0x0000000600077224 */ /* 0x000fe200078e020b */
[----:B------:R-:W-:Y:S01]  /*0d00*/  ISETP.GT.U32.AND P3, PT, R10, R3, PT ;  /* 0x000000030a00720c */ /* 0x000fe20003f64070 */
[C---:B------:R-:W-:Y:S01]  /*0d10*/  IMAD R11, R0.reuse, R12, R13 ;  /* 0x0000000c000b7224 */ /* 0x040fe200078e020d */
[----:B------:R-:W-:Y:S01]  /*0d20*/  IABS R33, R41 ;  /* 0x0000002900217213 */ /* 0x000fe20000000000 */
[----:B------:R-:W-:Y:S01]  /*0d30*/  IMAD R13, R0, R8, R15 ;  /* 0x00000008000d7224 */ /* 0x000fe200078e020f */
[----:B------:R-:W-:Y:S01]  /*0d40*/  LEA.HI R14, R71, R14, RZ, 0x1c ;  /* 0x0000000e470e7211 */ /* 0x000fe200078fe0ff */
[----:B------:R-:W-:-:S04]  /*0d50*/  IMAD.HI.U32 R8, R4, R35, RZ ;  /* 0x0000002304087227 */ /* 0x000fc800078e00ff */
[----:B------:R-:W-:Y:S02]  /*0d60*/  IMAD.MOV R8, RZ, RZ, -R8 ;  /* 0x000000ffff087224 */ /* 0x000fe400078e0a08 */
[----:B------:R-:W-:Y:S01]  /*0d70*/  @!P5 IMAD.IADD R5, R5, 0x1, -R0 ;  /* 0x000000010505d824 */ /* 0x000fe200078e0a00 */
[C---:B------:R-:W-:Y:S01]  /*0d80*/  ISETP.GT.U32.AND P5, PT, R0.reuse, R11, PT ;  /* 0x0000000b0000720c */ /* 0x040fe20003fa4070 */
[C---:B------:R-:W-:Y:S02]  /*0d90*/  IMAD R35, R0.reuse, R8, R35 ;  /* 0x0000000800237224 */ /* 0x040fe400078e0223 */
[----:B------:R-:W-:Y:S01]  /*0da0*/  @!P3 IMAD.IADD R3, R3, 0x1, -R10 ;  /* 0x000000010303b824 */ /* 0x000fe200078e0a0a */
[----:B------:R-:W-:Y:S01]  /*0db0*/  ISETP.GT.U32.AND P6, PT, R0, R5, PT ;  /* 0x000000050000720c */ /* 0x000fe20003fc4070 */
[----:B------:R-:W-:Y:S01]  /*0dc0*/  IMAD.HI.U32 R6, R4, R17, RZ ;  /* 0x0000001104067227 */ /* 0x000fe200078e00ff */
[----:B------:R-:W-:Y:S02]  /*0dd0*/  ISETP.GT.U32.AND P3, PT, R0, R35, PT ;  /* 0x000000230000720c */ /* 0x000fe40003f64070 */
[----:B------:R-:W-:Y:S01]  /*0de0*/  LOP3.LUT R10, R9, 0x1c, RZ, 0xfc, !PT ;  /* 0x0000001c090a7812 */ /* 0x000fe200078efcff */
[----:B------:R-:W-:-:S02]  /*0df0*/  IMAD.MOV R6, RZ, RZ, -R6 ;  /* 0x000000ffff067224 */ /* 0x000fc400078e0a06 */
[----:B------:R-:W-:-:S04]  /*0e00*/  IMAD.HI.U32 R8, R4, R21, RZ ;  /* 0x0000001504087227 */ /* 0x000fc800078e00ff */
[C---:B------:R-:W-:Y:S02]  /*0e10*/  IMAD R15, R0.reuse, R6, R17 ;  /* 0x00000006000f7224 */ /* 0x040fe400078e0211 */
[--C-:B------:R-:W-:Y:S02]  /*0e20*/  @!P6 IMAD.IADD R5, R5, 0x1, -R0.reuse ;  /* 0x000000010505e824 */ /* 0x100fe400078e0a00 */
[----:B------:R-:W-:Y:S01]  /*0e30*/  @!P3 IMAD.IADD R35, R35, 0x1, -R0 ;  /* 0x000000012323b824 */ /* 0x000fe200078e0a00 */
[----:B------:R-:W-:Y:S01]  /*0e40*/  ISETP.GT.U32.AND P3, PT, R0, R15, PT ;  /* 0x0000000f0000720c */ /* 0x000fe20003f64070 */
[----:B------:R-:W-:-:S03]  /*0e50*/  IMAD.HI.U32 R6, R4, R19, RZ ;  /* 0x0000001304067227 */ /* 0x000fc600078e00ff */
[C---:B------:R-:W-:Y:S01]  /*0e60*/  ISETP.GT.U32.AND P6, PT, R0.reuse, R35, PT ;  /* 0x000000230000720c */ /* 0x040fe20003fc4070 */
[----:B------:R-:W-:Y:S02]  /*0e70*/  IMAD.MOV R6, RZ, RZ, -R6 ;  /* 0x000000ffff067224 */ /* 0x000fe400078e0a06 */
[----:B------:R-:W-:Y:S02]  /*0e80*/  IMAD.MOV R8, RZ, RZ, -R8 ;  /* 0x000000ffff087224 */ /* 0x000fe400078e0a08 */
[C---:B------:R-:W-:Y:S02]  /*0e90*/  IMAD R17, R0.reuse, R6, R19 ;  /* 0x0000000600117224 */ /* 0x040fe400078e0213 */
[----:B------:R-:W-:Y:S01]  /*0ea0*/  IMAD R19, R0, R8, R21 ;  /* 0x0000000800137224 */ /* 0x000fe200078e0215 */
[----:B------:R-:W-:Y:S01]  /*0eb0*/  IABS R21, R10 ;  /* 0x0000000a00157213 */ /* 0x000fe20000000000 */
[----:B------:R-:W-:Y:S01]  /*0ec0*/  @!P3 IMAD.IADD R15, R15, 0x1, -R0 ;  /* 0x000000010f0fb824 */ /* 0x000fe200078e0a00 */
[----:B------:R-:W-:Y:S01]  /*0ed0*/  LOP3.LUT R8, R9, 0x38, RZ, 0xfc, !PT ;  /* 0x0000003809087812 */ /* 0x000fe200078efcff */
[----:B------:R-:W-:-:S02]  /*0ee0*/  IMAD.MOV.U32 R32, RZ, RZ, R3 ;  /* 0x000000ffff207224 */ /* 0x000fc400078e0003 */
[----:B------:R-:W-:Y:S01]  /*0ef0*/  @!P6 IMAD.IADD R35, R35, 0x1, -R0 ;  /* 0x000000012323e824 */ /* 0x000fe200078e0a00 */
[----:B------:R-:W-:Y:S01]  /*0f00*/  ISETP.GT.U32.AND P6, PT, R0, R15, PT ;  /* 0x0000000f0000720c */ /* 0x000fe20003fc4070 */
[----:B------:R-:W-:Y:S01]  /*0f10*/  IMAD.HI.U32 R3, R4, R21, RZ ;  /* 0x0000001504037227 */ /* 0x000fe200078e00ff */
[----:B------:R-:W-:-:S03]  /*0f20*/  IABS R39, R8 ;  /* 0x0000000800277213 */ /* 0x000fc60000000000 */
[----:B------:R-:W-:Y:S01]  /*0f30*/  @!P0 IMAD.MOV R32, RZ, RZ, -R32 ;  /* 0x000000ffff208224 */ /* 0x000fe200078e0a20 */
[----:B------:R-:W-:Y:S01]  /*0f40*/  ISETP.GT.U32.AND P0, PT, R0, R7, PT ;  /* 0x000000070000720c */ /* 0x000fe20003f04070 */
[----:B------:R-:W-:Y:S01]  /*0f50*/  IMAD.MOV R6, RZ, RZ, -R3 ;  /* 0x000000ffff067224 */ /* 0x000fe200078e0a03 */
[----:B------:R-:W-:Y:S01]  /*0f60*/  @!P2 LOP3.LUT R32, RZ, R22, RZ, 0x33, !PT ;  /* 0x00000016ff20a212 */ /* 0x000fe200078e33ff */
[----:B------:R-:W-:Y:S01]  /*0f70*/  IMAD.HI.U32 R3, R4, R25, RZ ;  /* 0x0000001904037227 */ /* 0x000fe200078e00ff */
[----:B------:R-:W-:-:S03]  /*0f80*/  ISETP.GT.U32.AND P2, PT, R0, R13, PT ;  /* 0x0000000d0000720c */ /* 0x000fc60003f44070 */
[C---:B------:R-:W-:Y:S02]  /*0f90*/  IMAD R21, R0.reuse, R6, R21 ;  /* 0x0000000600157224 */ /* 0x040fe400078e0215 */
[--C-:B------:R-:W-:Y:S02]  /*0fa0*/  @!P6 IMAD.IADD R15, R15, 0x1, -R0.reuse ;  /* 0x000000010f0fe824 */ /* 0x100fe400078e0a00 */
[----:B------:R-:W-:Y:S01]  /*0fb0*/  IMAD.MOV R3, RZ, RZ, -R3 ;  /* 0x000000ffff037224 */ /* 0x000fe200078e0a03 */
[C---:B------:R-:W-:Y:S01]  /*0fc0*/  ISETP.GT.U32.AND P6, PT, R0.reuse, R21, PT ;  /* 0x000000150000720c */ /* 0x040fe20003fc4070 */
[--C-:B------:R-:W-:Y:S01]  /*0fd0*/  @!P0 IMAD.IADD R7, R7, 0x1, -R0.reuse ;  /* 0x0000000107078824 */ /* 0x100fe200078e0a00 */
[----:B------:R-:W-:Y:S01]  /*0fe0*/  ISETP.GE.AND P0, PT, R9, RZ, PT ;  /* 0x000000ff0900720c */ /* 0x000fe20003f06270 */
[----:B------:R-:W-:Y:S01]  /*0ff0*/  @!P5 IMAD.IADD R11, R11, 0x1, -R0 ;  /* 0x000000010b0bd824 */ /* 0x000fe200078e0a00 */
[----:B------:R-:W-:Y:S01]  /*1000*/  IABS R9, R42 ;  /* 0x0000002a00097213 */ /* 0x000fe20000000000 */
[C---:B------:R-:W-:Y:S01]  /*1010*/  IMAD R25, R0.reuse, R3, R25 ;  /* 0x0000000300197224 */ /* 0x040fe200078e0219 */
[----:B------:R-:W-:Y:S01]  /*1020*/  ISETP.GT.U32.AND P5, PT, R0, R7, PT ;  /* 0x000000070000720c */ /* 0x000fe20003fa4070 */
[----:B------:R-:W-:-:S02]  /*1030*/  IMAD.MOV.U32 R12, RZ, RZ, R5 ;  /* 0x000000ffff0c7224 */ /* 0x000fc400078e0005 */
[----:B------:R-:W-:-:S04]  /*1040*/  IMAD.HI.U32 R5, R4, R27, RZ ;  /* 0x0000001b04057227 */ /* 0x000fc800078e00ff */
[--C-:B------:R-:W-:Y:S01]  /*1050*/  @!P6 IMAD.IADD R21, R21, 0x1, -R0.reuse ;  /* 0x000000011515e824 */ /* 0x100fe200078e0a00 */
[C---:B------:R-:W-:Y:S01]  /*1060*/  ISETP.GT.U32.AND P6, PT, R0.reuse, R25, PT ;  /* 0x000000190000720c */ /* 0x040fe20003fc4070 */
[----:B------:R-:W-:Y:S02]  /*1070*/  IMAD.MOV R5, RZ, RZ, -R5 ;  /* 0x000000ffff057224 */ /* 0x000fe400078e0a05 */
[--C-:B------:R-:W-:Y:S01]  /*1080*/  @!P2 IMAD.IADD R13, R13, 0x1, -R0.reuse ;  /* 0x000000010d0da824 */ /* 0x100fe200078e0a00 */
[C---:B------:R-:W-:Y:S01]  /*1090*/  ISETP.GT.U32.AND P2, PT, R0.reuse, R11, PT ;  /* 0x0000000b0000720c */ /* 0x040fe20003f44070 */
[----:B------:R-:W-:Y:S01]  /*10a0*/  @!P5 IMAD.IADD R7, R7, 0x1, -R0 ;  /* 0x000000010707d824 */ /* 0x000fe200078e0a00 */
[C---:B------:R-:W-:Y:S01]  /*10b0*/  ISETP.GT.U32.AND P5, PT, R0.reuse, R19, PT ;  /* 0x000000130000720c */ /* 0x040fe20003fa4070 */
[----:B------:R-:W-:Y:S01]  /*10c0*/  @!P0 IMAD.MOV R12, RZ, RZ, -R12 ;  /* 0x000000ffff0c8224 */ /* 0x000fe200078e0a0c */
[C---:B------:R-:W-:Y:S01]  /*10d0*/  ISETP.GT.U32.AND P0, PT, R0.reuse, R17, PT ;  /* 0x000000110000720c */ /* 0x040fe20003f04070 */
[C---:B------:R-:W-:Y:S01]  /*10e0*/  IMAD R27, R0.reuse, R5, R27 ;  /* 0x00000005001b7224 */ /* 0x040fe200078e021b */
[----:B------:R-:W-:Y:S01]  /*10f0*/  ISETP.GT.U32.AND P3, PT, R0, R13, PT ;  /* 0x0000000d0000720c */ /* 0x000fe20003f64070 */
[----:B------:R-:W-:-:S04]  /*1100*/  IMAD.HI.U32 R5, R4, R31, RZ ;  /* 0x0000001f04057227 */ /* 0x000fc800078e00ff */
[--C-:B------:R-:W-:Y:S01]  /*1110*/  @!P6 IMAD.IADD R25, R25, 0x1, -R0.reuse ;  /* 0x000000011919e824 */ /* 0x100fe200078e0a00 */
[----:B------:R-:W-:Y:S01]  /*1120*/  ISETP.GT.U32.AND P6, PT, R0, R27, PT ;  /* 0x0000001b0000720c */ /* 0x000fe20003fc4070 */
[--C-:B------:R-:W-:Y:S01]  /*1130*/  @!P2 IMAD.IADD R11, R11, 0x1, -R0.reuse ;  /* 0x000000010b0ba824 */ /* 0x100fe200078e0a00 */
[----:B------:R-:W-:Y:S01]  /*1140*/  ISETP.GE.AND P2, PT, R16, RZ, PT ;  /* 0x000000ff1000720c */ /* 0x000fe20003f46270 */
[--C-:B------:R-:W-:Y:S01]  /*1150*/  @!P5 IMAD.IADD R19, R19, 0x1, -R0.reuse ;  /* 0x000000011313d824 */ /* 0x100fe200078e0a00 */
[----:B------:R-:W-:Y:S01]  /*1160*/  ISETP.GE.AND P5, PT, R29, RZ, PT ;  /* 0x000000ff1d00720c */ /* 0x000fe20003fa6270 */
[--C-:B------:R-:W-:Y:S01]  /*1170*/  @!P0 IMAD.IADD R17, R17, 0x1, -R0.reuse ;  /* 0x0000000111118824 */ /* 0x100fe200078e0a00 */
[----:B------:R-:W-:Y:S01]  /*1180*/  IABS R29, R38 ;  /* 0x00000026001d7213 */ /* 0x000fe20000000000 */
[----:B------:R-:W-:Y:S01]  /*1190*/  @!P3 IMAD.IADD R13, R13, 0x1, -R0 ;  /* 0x000000010d0db824 */ /* 0x000fe200078e0a00 */
[----:B------:R-:W-:Y:S01]  /*11a0*/  ISETP.GE.AND P3, PT, R18, RZ, PT ;  /* 0x000000ff1200720c */ /* 0x000fe20003f66270 */
[----:B------:R-:W-:Y:S01]  /*11b0*/  IMAD.MOV.U32 R30, RZ, RZ, R35 ;  /* 0x000000ffff1e7224 */ /* 0x000fe200078e0023 */
[----:B------:R-:W-:Y:S01]  /*11c0*/  ISETP.GE.AND P0, PT, R20, RZ, PT ;  /* 0x000000ff1400720c */ /* 0x000fe20003f06270 */
[----:B------:R-:W-:-:S04]  /*11d0*/  IMAD.HI.U32 R3, R4, R29, RZ ;  /* 0x0000001d04037227 */ /* 0x000fc800078e00ff */
[----:B------:R-:W-:Y:S01]  /*11e0*/  @!P6 IMAD.IADD R27, R27, 0x1, -R0 ;  /* 0x000000011b1be824 */ /* 0x000fe200078e0a00 */
[C---:B------:R-:W-:Y:S01]  /*11f0*/  ISETP.GT.U32.AND P6, PT, R0.reuse, R17, PT ;  /* 0x000000110000720c */ /* 0x040fe20003fc4070 */
[----:B------:R-:W-:Y:S02]  /*1200*/  IMAD.MOV R3, RZ, RZ, -R3 ;  /* 0x000000ffff037224 */ /* 0x000fe400078e0a03 */
[----:B------:R-:W-:Y:S02]  /*1210*/  IMAD.MOV R5, RZ, RZ, -R5 ;  /* 0x000000ffff057224 */ /* 0x000fe400078e0a05 */
[----:B------:R-:W-:Y:S02]  /*1220*/  IMAD.MOV.U32 R18, RZ, RZ, R11 ;  /* 0x000000ffff127224 */ /* 0x000fe400078e000b */
[----:B------:R-:W-:Y:S01]  /*1230*/  @!P5 IMAD.MOV R30, RZ, RZ, -R30 ;  /* 0x000000ffff1ed224 */ /* 0x000fe200078e0a1e */
[----:B------:R-:W-:Y:S01]  /*1240*/  ISETP.GT.U32.AND P5, PT, R0, R19, PT ;  /* 0x000000130000720c */ /* 0x000fe20003fa4070 */
[----:B------:R-:W-:-:S04]  /*1250*/  IMAD.HI.U32 R6, R4, R33, RZ ;  /* 0x0000002104067227 */ /* 0x000fc800078e00ff */
[C---:B------:R-:W-:Y:S02]  /*1260*/  IMAD R29, R0.reuse, R3, R29 ;  /* 0x00000003001d7224 */ /* 0x040fe400078e021d */
[C---:B------:R-:W-:Y:S02]  /*1270*/  IMAD R31, R0.reuse, R5, R31 ;  /* 0x00000005001f7224 */ /* 0x040fe400078e021f */
[----:B------:R-:W-:Y:S02]  /*1280*/  IMAD.MOV.U32 R16, RZ, RZ, R7 ;  /* 0x000000ffff107224 */ /* 0x000fe400078e0007 */
[----:B------:R-:W-:Y:S02]  /*1290*/  IMAD.MOV.U32 R20, RZ, RZ, R13 ;  /* 0x000000ffff147224 */ /* 0x000fe400078e000d */
[----:B------:R-:W-:Y:S01]  /*12a0*/  @!P2 IMAD.MOV R18, RZ, RZ, -R18 ;  /* 0x000000ffff12a224 */ /* 0x000fe200078e0a12 */
[----:B------:R-:W-:Y:S01]  /*12b0*/  ISETP.GT.U32.AND P2, PT, R0, R21, PT ;  /* 0x000000150000720c */ /* 0x000fe20003f44070 */
[----:B------:R-:W-:-:S02]  /*12c0*/  IMAD.MOV.U32 R22, RZ, RZ, R15 ;  /* 0x000000ffff167224 */ /* 0x000fc400078e000f */
[----:B------:R-:W-:-:S04]  /*12d0*/  IMAD.HI.U32 R3, R4, R9, RZ ;  /* 0x0000000904037227 */ /* 0x000fc800078e00ff */
[----:B------:R-:W-:Y:S02]  /*12e0*/  IMAD.MOV R6, RZ, RZ, -R6 ;  /* 0x000000ffff067224 */ /* 0x000fe400078e0a06 */
[----:B------:R-:W-:Y:S01]  /*12f0*/  @!P4 IMAD.MOV R16, RZ, RZ, -R16 ;  /* 0x000000ffff10c224 */ /* 0x000fe200078e0a10 */
[C---:B------:R-:W-:Y:S01]  /*1300*/  ISETP.GT.U32.AND P4, PT, R0.reuse, R27, PT ;  /* 0x0000001b0000720c */ /* 0x040fe20003f84070 */
[----:B------:R-:W-:Y:S01]  /*1310*/  @!P3 IMAD.MOV R20, RZ, RZ, -R20 ;  /* 0x000000ffff14b224 */ /* 0x000fe200078e0a14 */
[C---:B------:R-:W-:Y:S01]  /*1320*/  ISETP.GT.U32.AND P3, PT, R0.reuse, R25, PT ;  /* 0x000000190000720c */ /* 0x040fe20003f64070 */
[----:B------:R-:W-:Y:S01]  /*1330*/  @!P0 IMAD.MOV R22, RZ, RZ, -R22 ;  /* 0x000000ffff168224 */ /* 0x000fe200078e0a16 */
[C---:B------:R-:W-:Y:S01]  /*1340*/  ISETP.GT.U32.AND P0, PT, R0.reuse, R29, PT ;  /* 0x0000001d0000720c */ /* 0x040fe20003f04070 */
[----:B------:R-:W-:Y:S01]  /*1350*/  @!P6 IMAD.IADD R17, R17, 0x1, -R0 ;  /* 0x000000011111e824 */ /* 0x000fe200078e0a00 */
[----:B------:R-:W-:Y:S01]  /*1360*/  ISETP.GT.U32.AND P6, PT, R0, R31, PT ;  /* 0x0000001f0000720c */ /* 0x000fe20003fc4070 */
[----:B------:R-:W-:-:S04]  /*1370*/  IMAD.HI.U32 R4, R4, R39, RZ ;  /* 0x0000002704047227 */ /* 0x000fc800078e00ff */
[----:B------:R-:W-:Y:S02]  /*1380*/  IMAD.MOV R3, RZ, RZ, -R3 ;  /* 0x000000ffff037224 */ /* 0x000fe400078e0a03 */
[C---:B------:R-:W-:Y:S01]  /*1390*/  IMAD R33, R0.reuse, R6, R33 ;  /* 0x0000000600217224 */ /* 0x040fe200078e0221 */
[----:B------:R-:W-:Y:S01]  /*13a0*/  LOP3.LUT R6, R37, 0x1f, RZ, 0xc0, !PT ;  /* 0x0000001f25067812 */ /* 0x000fe200078ec0ff */
[----:B------:R-:W-:Y:S02]  /*13b0*/  IMAD.MOV R4, RZ, RZ, -R4 ;  /* 0x000000ffff047224 */ /* 0x000fe400078e0a04 */
[C---:B------:R-:W-:Y:S01]  /*13c0*/  IMAD R35, R0.reuse, R3, R9 ;  /* 0x0000000300237224 */ /* 0x040fe200078e0209 */
[----:B------:R-:W-:Y:S01]  /*13d0*/  SHF.R.U32.HI R3, RZ, 0x6, R37 ;  /* 0x00000006ff037819 */ /* 0x000fe20000011625 */
[--C-:B------:R-:W-:Y:S01]  /*13e0*/  @!P5 IMAD.IADD R19, R19, 0x1, -R0.reuse ;  /* 0x000000011313d824 */ /* 0x100fe200078e0a00 */
[C---:B------:R-:W-:Y:S01]  /*13f0*/  ISETP.GT.U32.AND P5, PT, R0.reuse, R33, PT ;  /* 0x000000210000720c */ /* 0x040fe20003fa4070 */
[C---:B------:R-:W-:Y:S01]  /*1400*/  IMAD R39, R0.reuse, R4, R39 ;  /* 0x0000000400277224 */ /* 0x040fe200078e0227 */
[----:B------:R-:W-:Y:S01]  /*1410*/  SGXT.U32 R3, R3, 0x1 ;  /* 0x000000010303781a */ /* 0x000fe20000000000 */
[--C-:B------:R-:W-:Y:S01]  /*1420*/  @!P2 IMAD.IADD R21, R21, 0x1, -R0.reuse ;  /* 0x000000011515a824 */ /* 0x100fe200078e0a00 */
[----:B------:R-:W-:Y:S01]  /*1430*/  ISETP.GT.U32.AND P2, PT, R0, R35, PT ;  /* 0x000000230000720c */ /* 0x000fe20003f44070 */
[--C-:B------:R-:W-:Y:S01]  /*1440*/  @!P3 IMAD.IADD R25, R25, 0x1, -R0.reuse ;  /* 0x000000011919b824 */ /* 0x100fe200078e0a00 */
[----:B------:R-:W-:Y:S01]  /*1450*/  ISETP.GE.AND P3, PT, R24, RZ, PT ;  /* 0x000000ff1800720c */ /* 0x000fe20003f66270 */
[--C-:B------:R-:W-:Y:S01]  /*1460*/  @!P4 IMAD.IADD R27, R27, 0x1, -R0.reuse ;  /* 0x000000011b1bc824 */ /* 0x100fe200078e0a00 */
[----:B------:R-:W-:Y:S01]  /*1470*/  ISETP.GT.U32.AND P4, PT, R0, R39, PT ;  /* 0x000000270000720c */ /* 0x000fe20003f84070 */
[--C-:B------:R-:W-:Y:S01]  /*1480*/  @!P0 IMAD.IADD R29, R29, 0x1, -R0.reuse ;  /* 0x000000011d1d8824 */ /* 0x100fe200078e0a00 */
[----:B------:R-:W-:Y:S01]  /*1490*/  ISETP.GE.AND P0, PT, R26, RZ, PT ;  /* 0x000000ff1a00720c */ /* 0x000fe20003f06270 */
[--C-:B------:R-:W-:Y:S01]  /*14a0*/  @!P6 IMAD.IADD R31, R31, 0x1, -R0.reuse ;  /* 0x000000011f1fe824 */ /* 0x100fe200078e0a00 */
[----:B------:R-:W-:Y:S01]  /*14b0*/  ISETP.GE.AND P6, PT, R10, RZ, PT ;  /* 0x000000ff0a00720c */ /* 0x000fe20003fc6270 */
[--C-:B------:R-:W-:Y:S01]  /*14c0*/  @!P5 IMAD.IADD R33, R33, 0x1, -R0.reuse ;  /* 0x000000012121d824 */ /* 0x100fe200078e0a00 */
[----:B------:R-:W-:Y:S01]  /*14d0*/  ISETP.GE.AND P5, PT, R28, RZ, PT ;  /* 0x000000ff1c00720c */ /* 0x000fe20003fa6270 */
[----:B------:R-:W-:Y:S01]  /*14e0*/  IMAD.MOV.U32 R24, RZ, RZ, R17 ;  /* 0x000000ffff187224 */ /* 0x000fe200078e0011 */
[----:B------:R-:W1:Y:S01]  /*14f0*/  LDC R4, c[0x0][0x3a0] ;  /* 0x0000e800ff047b82 */ /* 0x000e620000000800 */
[----:B------:R-:W-:Y:S01]  /*1500*/  @!P2 IMAD.IADD R35, R35, 0x1, -R0 ;  /* 0x000000012323a824 */ /* 0x000fe200078e0a00 */
[----:B------:R-:W-:Y:S01]  /*1510*/  ISETP.GE.AND P2, PT, R34, RZ, PT ;  /* 0x000000ff2200720c */ /* 0x000fe20003f46270 */
[----:B------:R-:W-:Y:S01]  /*1520*/  IMAD.MOV.U32 R26, RZ, RZ, R19 ;  /* 0x000000ffff1a7224 */ /* 0x000fe200078e0013 */
[----:B------:R-:W-:Y:S01]  /*1530*/  LOP3.LUT R69, R3, 0x8, RZ, 0xfc, !PT ;  /* 0x0000000803457812 */ /* 0x000fe200078efcff */
[----:B------:R-:W-:-:S02]  /*1540*/  IMAD.MOV.U32 R28, RZ, RZ, R21 ;  /* 0x000000ffff1c7224 */ /* 0x000fc400078e0015 */
[----:B------:R-:W-:Y:S02]  /*1550*/  IMAD R5, R3, R78, RZ ;  /* 0x0000004e03057224 */ /* 0x000fe400078e02ff */
[----:B------:R-:W-:Y:S01]  /*1560*/  @!P4 IMAD.IADD R39, R39, 0x1, -R0 ;  /* 0x000000012727c824 */ /* 0x000fe200078e0a00 */
[C---:B------:R-:W-:Y:S01]  /*1570*/  ISETP.GT.U32.AND P4, PT, R0.reuse, R33, PT ;  /* 0x000000210000720c */ /* 0x040fe20003f84070 */
[----:B------:R-:W-:Y:S01]  /*1580*/  @!P3 IMAD.MOV R24, RZ, RZ, -R24 ;  /* 0x000000ffff18b224 */ /* 0x000fe200078e0a18 */
[C---:B------:R-:W-:Y:S01]  /*1590*/  ISETP.GT.U32.AND P3, PT, R0.reuse, R29, PT ;  /* 0x0000001d0000720c */ /* 0x040fe20003f64070 */
[----:B------:R-:W-:Y:S01]  /*15a0*/  @!P0 IMAD.MOV R26, RZ, RZ, -R26 ;  /* 0x000000ffff1a8224 */ /* 0x000fe200078e0a1a */
[C---:B------:R-:W-:Y:S01]  /*15b0*/  ISETP.GT.U32.AND P0, PT, R0.reuse, R31, PT ;  /* 0x0000001f0000720c */ /* 0x040fe20003f04070 */
[----:B------:R-:W-:Y:S01]  /*15c0*/  @!P6 IMAD.MOV R28, RZ, RZ, -R28 ;  /* 0x000000ffff1ce224 */ /* 0x000fe200078e0a1c */
[----:B------:R-:W-:Y:S01]  /*15d0*/  ISETP.GT.U32.AND P6, PT, R0, R35, PT ;  /* 0x000000230000720c */ /* 0x000fe20003fc4070 */
[----:B------:R-:W-:-:S02]  /*15e0*/  IMAD R7, R78, 0x2, R5 ;  /* 0x000000024e077824 */ /* 0x000fc400078e0205 */
[----:B------:R-:W-:Y:S01]  /*15f0*/  @!P5 IMAD.MOV R25, RZ, RZ, -R25 ;  /* 0x000000ffff19d224 */ /* 0x000fe200078e0a19 */
[----:B------:R-:W-:Y:S01]  /*1600*/  ISETP.GT.U32.AND P5, PT, R0, R39, PT ;  /* 0x000000270000720c */ /* 0x000fe20003fa4070 */
[----:B------:R-:W-:Y:S02]  /*1610*/  IMAD R9, R78, 0x2, R7 ;  /* 0x000000024e097824 */ /* 0x000fe400078e0207 */
[----:B------:R-:W-:Y:S01]  /*1620*/  @!P2 IMAD.MOV R27, RZ, RZ, -R27 ;  /* 0x000000ffff1ba224 */ /* 0x000fe200078e0a1b */
[----:B------:R-:W-:Y:S01]  /*1630*/  ISETP.GE.AND P2, PT, R38, RZ, PT ;  /* 0x000000ff2600720c */ /* 0x000fe20003f46270 */
[----:B------:R-:W-:Y:S02]  /*1640*/  IMAD R11, R78, 0x2, R9 ;  /* 0x000000024e0b7824 */ /* 0x000fe400078e0209 */
[----:B------:R-:W-:Y:S01]  /*1650*/  @!P3 IMAD.IADD R29, R29, 0x1, -R0 ;  /* 0x000000011d1db824 */ /* 0x000fe200078e0a00 */
[----:B------:R-:W-:Y:S01]  /*1660*/  ISETP.GE.AND P3, PT, R40, RZ, PT ;  /* 0x000000ff2800720c */ /* 0x000fe20003f66270 */
[----:B------:R-:W-:-:S02]  /*1670*/  IMAD R13, R78, 0x2, R11 ;  /* 0x000000024e0d7824 */ /* 0x000fc400078e020b */
[--C-:B------:R-:W-:Y:S01]  /*1680*/  @!P0 IMAD.IADD R31, R31, 0x1, -R0.reuse ;  /* 0x000000011f1f8824 */ /* 0x100fe200078e0a00 */
[----:B------:R-:W-:Y:S01]  /*1690*/  ISETP.GE.AND P0, PT, R41, RZ, PT ;  /* 0x000000ff2900720c */ /* 0x000fe20003f06270 */
[--C-:B------:R-:W-:Y:S01]  /*16a0*/  @!P4 IMAD.IADD R33, R33, 0x1, -R0.reuse ;  /* 0x000000012121c824 */ /* 0x100fe200078e0a00 */
[----:B------:R-:W-:Y:S01]  /*16b0*/  ISETP.GE.AND P4, PT, R42, RZ, PT ;  /* 0x000000ff2a00720c */ /* 0x000fe20003f86270 */
[--C-:B------:R-:W-:Y:S01]  /*16c0*/  @!P6 IMAD.IADD R35, R35, 0x1, -R0.reuse ;  /* 0x000000012323e824 */ /* 0x100fe200078e0a00 */
[----:B------:R-:W-:Y:S01]  /*16d0*/  ISETP.GE.AND P6, PT, R8, RZ, PT ;  /* 0x000000ff0800720c */ /* 0x000fe20003fc6270 */
[C---:B------:R-:W-:Y:S02]  /*16e0*/  IMAD R15, R78.reuse, 0x2, R13 ;  /* 0x000000024e0f7824 */ /* 0x040fe400078e020d */
[----:B------:R-:W-:Y:S01]  /*16f0*/  @!P5 IMAD.IADD R39, R39, 0x1, -R0 ;  /* 0x000000012727d824 */ /* 0x000fe200078e0a00 */
[----:B------:R-:W-:Y:S01]  /*1700*/  ISETP.NE.AND P5, PT, R23, RZ, PT ;  /* 0x000000ff1700720c */ /* 0x000fe20003fa5270 */
[C---:B------:R-:W-:Y:S01]  /*1710*/  IMAD R17, R78.reuse, 0x2, R15 ;  /* 0x000000024e117824 */ /* 0x040fe200078e020f */
[----:B------:R-:W-:Y:S01]  /*1720*/  LOP3.LUT R23, RZ, R23, RZ, 0x33, !PT ;  /* 0x00000017ff177212 */ /* 0x000fe200078e33ff */
[----:B------:R-:W-:Y:S01]  /*1730*/  @!P2 IMAD.MOV R29, RZ, RZ, -R29 ;  /* 0x000000ffff1da224 */ /* 0x000fe200078e0a1d */
[----:B-1----:R-:W-:Y:S01]  /*1740*/  ISETP.GE.AND P2, PT, R3, R4, PT ;  /* 0x000000040300720c */ /* 0x002fe20003f46270 */
[C---:B------:R-:W-:Y:S01]  /*1750*/  IMAD R19, R78.reuse, 0x2, R17 ;  /* 0x000000024e137824 */ /* 0x040fe200078e0211 */
[C---:B------:R-:W-:Y:S01]  /*1760*/  SEL R34, R23.reuse, R12, !P5 ;  /* 0x0000000c17227207 */ /* 0x040fe20006800000 */
[----:B------:R-:W-:Y:S01]  /*1770*/  @!P3 IMAD.MOV R31, RZ, RZ, -R31 ;  /* 0x000000ffff1fb224 */ /* 0x000fe200078e0a1f */
[C---:B------:R-:W-:Y:S01]  /*1780*/  SEL R38, R23.reuse, R16, !P5 ;  /* 0x0000001017267207 */ /* 0x040fe20006800000 */
[----:B------:R-:W-:Y:S01]  /*1790*/  @!P0 IMAD.MOV R33, RZ, RZ, -R33 ;  /* 0x000000ffff218224 */ /* 0x000fe200078e0a21 */
[C---:B------:R-:W-:Y:S01]  /*17a0*/  SEL R42, R23.reuse, R18, !P5 ;  /* 0x00000012172a7207 */ /* 0x040fe20006800000 */
[----:B------:R-:W-:Y:S01]  /*17b0*/  @!P4 IMAD.MOV R35, RZ, RZ, -R35 ;  /* 0x000000ffff23c224 */ /* 0x000fe200078e0a23 */
[C---:B------:R-:W-:Y:S01]  /*17c0*/  SEL R43, R23.reuse, R20, !P5 ;  /* 0x00000014172b7207 */ /* 0x040fe20006800000 */
[----:B------:R-:W-:Y:S01]  /*17d0*/  @!P6 IMAD.MOV R39, RZ, RZ, -R39 ;  /* 0x000000ffff27e224 */ /* 0x000fe200078e0a27 */
[C---:B------:R-:W-:Y:S01]  /*17e0*/  SEL R45, R23.reuse, R22, !P5 ;  /* 0x00000016172d7207 */ /* 0x040fe20006800000 */
[----:B------:R-:W-:Y:S01]  /*17f0*/  IMAD R21, R78, 0x2, R19 ;  /* 0x000000024e157824 */ /* 0x000fe200078e0213 */
[C---:B------:R-:W-:Y:S01]  /*1800*/  SEL R47, R23.reuse, R24, !P5 ;  /* 0x00000018172f7207 */ /* 0x040fe20006800000 */
[----:B------:R-:W-:Y:S01]  /*1810*/  VIADD R10, R4, 0x1f ;  /* 0x0000001f040a7836 */ /* 0x000fe20000000000 */
[C---:B------:R-:W-:Y:S01]  /*1820*/  SEL R49, R23.reuse, R26, !P5 ;  /* 0x0000001a17317207 */ /* 0x040fe20006800000 */
[----:B------:R-:W-:Y:S01]  /*1830*/  IMAD R8, R6, R79, RZ ;  /* 0x0000004f06087224 */ /* 0x000fe200078e02ff */
[C---:B------:R-:W-:Y:S01]  /*1840*/  SEL R51, R23.reuse, R28, !P5 ;  /* 0x0000001c17337207 */ /* 0x040fe20006800000 */
[----:B------:R-:W-:Y:S01]  /*1850*/  IMAD R12, R32, UR4, RZ ;  /* 0x00000004200c7c24 */ /* 0x000fe2000f8e02ff */
[----:B------:R-:W-:Y:S01]  /*1860*/  SEL R53, R23, R25, !P5 ;  /* 0x0000001917357207 */ /* 0x000fe20006800000 */
        /* <DEDUP_REMOVED lines=14> */
[----:B------:R-:W-:Y:S01]  /*1950*/  IMAD R23, R78, 0x2, R21 ;  /* 0x000000024e177824 */ /* 0x000fe200078e0215 */
[----:B------:R-:W-:Y:S01]  /*1960*/  ISETP.GT.AND P0, PT, R10, 0x1f, PT ;  /* 0x0000001f0a00780c */ /* 0x000fe20003f04270 */
[----:B------:R-:W-:Y:S01]  /*1970*/  IMAD R57, R57, UR6, RZ ;  /* 0x0000000639397c24 */ /* 0x000fe2000f8e02ff */
[----:B------:R-:W-:Y:S01]  /*1980*/  LOP3.LUT R25, R3, 0x2, RZ, 0xfc, !PT ;  /* 0x0000000203197812 */ /* 0x000fe200078efcff */
[----:B------:R-:W-:Y:S01]  /*1990*/  IMAD R27, R78, 0x2, R23 ;  /* 0x000000024e1b7824 */ /* 0x000fe200078e0217 */
[----:B------:R-:W-:Y:S01]  /*19a0*/  SEL R40, RZ, 0x4, !P0 ;  /* 0x00000004ff287807 */ /* 0x000fe20004000000 */
[----:B------:R-:W-:Y:S01]  /*19b0*/  IMAD R59, R59, UR6, RZ ;  /* 0x000000063b3b7c24 */ /* 0x000fe2000f8e02ff */
[----:B-----5:R-:W-:Y:S01]  /*19c0*/  LEA R122, P4, R8, UR14, 0x2 ;  /* 0x0000000e087a7c11 */ /* 0x020fe2000f8810ff */
[----:B------:R-:W-:Y:S01]  /*19d0*/  IMAD R29, R78, 0x2, R27 ;  /* 0x000000024e1d7824 */ /* 0x000fe200078e021b */
[----:B------:R-:W-:Y:S01]  /*19e0*/  SEL R0, R40, RZ, !P2 ;  /* 0x000000ff28007207 */ /* 0x000fe20005000000 */
[----:B------:R-:W-:Y:S01]  /*19f0*/  IMAD R61, R61, UR6, RZ ;  /* 0x000000063d3d7c24 */ /* 0x000fe2000f8e02ff */
[-C--:B------:R-:W-:Y:S01]  /*1a00*/  ISETP.GE.AND P0, PT, R25, R4.reuse, PT ;  /* 0x000000041900720c */ /* 0x080fe20003f06270 */
[----:B------:R-:W-:Y:S01]  /*1a10*/  IMAD R35, R78, 0x2, R29 ;  /* 0x000000024e237824 */ /* 0x000fe200078e021d */
[----:B------:R-:W-:Y:S01]  /*1a20*/  LOP3.LUT R31, R3, 0x4, RZ, 0xfc, !PT ;  /* 0x00000004031f7812 */ /* 0x000fe200078efcff */
[----:B------:R-:W-:Y:S01]  /*1a30*/  IMAD R63, R63, UR6, RZ ;  /* 0x000000063f3f7c24 */ /* 0x000fe2000f8e02ff */
[----:B------:R-:W-:Y:S01]  /*1a40*/  LEA.HI.X.SX32 R16, R8, UR15, 0x2, P4 ;  /* 0x0000000f08107c11 */ /* 0x000fe2000a0f16ff */
[----:B------:R-:W-:Y:S01]  /*1a50*/  IMAD R39, R78, 0x2, R35 ;  /* 0x000000024e277824 */ /* 0x000fe200078e0223 */
[----:B------:R-:W-:Y:S01]  /*1a60*/  ISETP.NE.U32.AND P4, PT, R0, RZ, PT ;  /* 0x000000ff0000720c */ /* 0x000fe20003f85070 */
[----:B------:R-:W-:Y:S01]  /*1a70*/  IMAD R65, R65, UR6, RZ ;  /* 0x0000000641417c24 */ /* 0x000fe2000f8e02ff */
[----:B------:R-:W-:Y:S01]  /*1a80*/  SEL R0, R40, RZ, !P0 ;  /* 0x000000ff28007207 */ /* 0x000fe20004000000 */
[----:B------:R-:W-:Y:S01]  /*1a90*/  IMAD R41, R78, 0x2, R39 ;  /* 0x000000024e297824 */ /* 0x000fe200078e0227 */
[----:B------:R-:W-:Y:S01]  /*1aa0*/  ISETP.GE.AND P0, PT, R31, R4, PT ;  /* 0x000000041f00720c */ /* 0x000fe20003f06270 */
[----:B------:R-:W-:Y:S01]  /*1ab0*/  IMAD R67, R67, UR6, RZ ;  /* 0x0000000643437c24 */ /* 0x000fe2000f8e02ff */
[----:B------:R-:W-:Y:S01]  /*1ac0*/  LEA R136, P3, R12, UR12, 0x2 ;  /* 0x0000000c0c887c11 */ /* 0x000fe2000f8610ff */
[----:B------:R-:W-:Y:S01]  /*1ad0*/  USHF.L.U32 UR4, UR8, 0x15, URZ ;  /* 0x0000001508047899 */ /* 0x000fe200080006ff */
[----:B------:R-:W-:-:S02]  /*1ae0*/  SEL R20, R40, RZ, !P0 ;  /* 0x000000ff28147207 */ /* 0x000fc40004000000 */
[----:B------:R-:W-:Y:S01]  /*1af0*/  LEA.HI.X.SX32 R18, R12, UR13, 0x2, P3 ;  /* 0x0000000d0c127c11 */ /* 0x000fe200098f16ff */
[----:B------:R-:W-:Y:S01]  /*1b00*/  ULOP3.LUT UR4, UR4, 0x600000, URZ, 0xc0, !UPT ;  /* 0x0060000004047892 */ /* 0x000fe2000f8ec0ff */
[----:B------:R-:W-:Y:S02]  /*1b10*/  LEA R130, P0, R41, R136, 0x2 ;  /* 0x0000008829827211 */ /* 0x000fe400078010ff */
[----:B------:R-:W-:Y:S02]  /*1b20*/  LOP3.LUT R33, R3, 0x6, RZ, 0xfc, !PT ;  /* 0x0000000603217812 */ /* 0x000fe400078efcff */
[----:B------:R-:W-:Y:S02]  /*1b30*/  LEA.HI.X.SX32 R131, R41, R18, 0x2, P0 ;  /* 0x0000001229837211 */ /* 0x000fe400000f16ff */
[----:B------:R-:W-:Y:S02]  /*1b40*/  LEA R138, P0, R9, R136, 0x2 ;  /* 0x00000088098a7211 */ /* 0x000fe400078010ff */
[----:B------:R-:W-:-:S02]  /*1b50*/  ISETP.GE.AND P2, PT, R33, R4, PT ;  /* 0x000000042100720c */ /* 0x000fc40003f46270 */
[----:B------:R-:W-:Y:S02]  /*1b60*/  LEA.HI.X.SX32 R139, R9, R18, 0x2, P0 ;  /* 0x00000012098b7211 */ /* 0x000fe400000f16ff */
[-C--:B------:R-:W-:Y:S02]  /*1b70*/  LEA R86, P0, R17, R136.reuse, 0x2 ;  /* 0x0000008811567211 */ /* 0x080fe400078010ff */
[----:B------:R-:W-:Y:S02]  /*1b80*/  SEL R22, R40, RZ, !P2 ;  /* 0x000000ff28167207 */ /* 0x000fe40005000000 */
[----:B------:R-:W-:Y:S02]  /*1b90*/  LEA R124, P2, R35, R136, 0x2 ;  /* 0x00000088237c7211 */ /* 0x000fe400078410ff */
[----:B------:R-:W-:Y:S02]  /*1ba0*/  LEA.HI.X.SX32 R87, R17, R18, 0x2, P0 ;  /* 0x0000001211577211 */ /* 0x000fe400000f16ff */
[----:B------:R-:W-:-:S02]  /*1bb0*/  LEA R126, P0, R21, R136, 0x2 ;  /* 0x00000088157e7211 */ /* 0x000fc400078010ff */
[----:B------:R-:W-:Y:S01]  /*1bc0*/  ISETP.NE.U32.AND P6, PT, R0, RZ, PT ;  /* 0x000000ff0000720c */ /* 0x000fe20003fc5070 */
[----:B------:R-:W-:Y:S01]  /*1bd0*/  IMAD R0, R78, 0x2, R41 ;  /* 0x000000024e007824 */ /* 0x000fe200078e0229 */
[----:B------:R-:W-:Y:S01]  /*1be0*/  LEA.HI.X.SX32 R125, R35, R18, 0x2, P2 ;  /* 0x00000012237d7211 */ /* 0x000fe200010f16ff */
[----:B------:R-:W-:Y:S01]  /*1bf0*/  IMAD R35, R34, UR6, RZ ;  /* 0x0000000622237c24 */ /* 0x000fe2000f8e02ff */
[-C--:B------:R-:W-:Y:S01]  /*1c00*/  LEA R92, P3, R39, R136.reuse, 0x2 ;  /* 0x00000088275c7211 */ /* 0x080fe200078610ff */
[----:B------:R-:W-:Y:S01]  /*1c10*/  IMAD R41, R42, UR6, RZ ;  /* 0x000000062a297c24 */ /* 0x000fe2000f8e02ff */
[----:B------:R-:W-:Y:S02]  /*1c20*/  LEA R128, P2, R5, R136, 0x2 ;  /* 0x0000008805807211 */ /* 0x000fe400078410ff */
[----:B------:R-:W-:Y:S02]  /*1c30*/  LEA.HI.X.SX32 R127, R21, R18, 0x2, P0 ;  /* 0x00000012157f7211 */ /* 0x000fe400000f16ff */
[----:B------:R-:W-:-:S02]  /*1c40*/  LEA R90, P0, R23, R136, 0x2 ;  /* 0x00000088175a7211 */ /* 0x000fc400078010ff */
[-C--:B------:R-:W-:Y:S01]  /*1c50*/  LEA.HI.X.SX32 R93, R39, R18.reuse, 0x2, P3 ;  /* 0x00000012275d7211 */ /* 0x080fe200018f16ff */
[----:B------:R-:W-:Y:S01]  /*1c60*/  IMAD R39, R38, UR6, RZ ;  /* 0x0000000626277c24 */ /* 0x000fe2000f8e02ff */
[----:B------:R-:W-:Y:S02]  /*1c70*/  LEA.HI.X.SX32 R129, R5, R18, 0x2, P2 ;  /* 0x0000001205817211 */ /* 0x000fe400010f16ff */
[-C--:B------:R-:W-:Y:S02]  /*1c80*/  LEA R132, P5, R0, R136.reuse, 0x2 ;  /* 0x0000008800847211 */ /* 0x080fe400078a10ff */
[-C--:B------:R-:W-:Y:S02]  /*1c90*/  LEA R96, P3, R7, R136.reuse, 0x2 ;  /* 0x0000008807607211 */ /* 0x080fe400078610ff */
[----:B------:R-:W-:Y:S02]  /*1ca0*/  LEA R84, P2, R13, R136, 0x2 ;  /* 0x000000880d547211 */ /* 0x000fe400078410ff */
[----:B------:R-:W-:-:S02]  /*1cb0*/  LEA.HI.X.SX32 R91, R23, R18, 0x2, P0 ;  /* 0x00000012175b7211 */ /* 0x000fc400000f16ff */
[----:B------:R-:W-:Y:S02]  /*1cc0*/  LEA R94, P0, R27, R136, 0x2 ;  /* 0x000000881b5e7211 */ /* 0x000fe400078010ff */
[-C--:B------:R-:W-:Y:S02]  /*1cd0*/  LEA.HI.X.SX32 R133, R0, R18.reuse, 0x2, P5 ;  /* 0x0000001200857211 */ /* 0x080fe400028f16ff */
[-C--:B------:R-:W-:Y:S02]  /*1ce0*/  LEA.HI.X.SX32 R97, R7, R18.reuse, 0x2, P3 ;  /* 0x0000001207617211 */ /* 0x080fe400018f16ff */
[----:B------:R-:W-:Y:S02]  /*1cf0*/  LEA.HI.X.SX32 R85, R13, R18, 0x2, P2 ;  /* 0x000000120d557211 */ /* 0x000fe400010f16ff */
[-C--:B------:R-:W-:Y:S02]  /*1d00*/  LEA R82, P5, R11, R136.reuse, 0x2 ;  /* 0x000000880b527211 */ /* 0x080fe400078a10ff */
[----:B------:R-:W-:-:S02]  /*1d10*/  LEA R80, P3, R15, R136, 0x2 ;  /* 0x000000880f507211 */ /* 0x000fc400078610ff */
[----:B------:R-:W-:Y:S02]  /*1d20*/  LEA R88, P2, R19, R136, 0x2 ;  /* 0x0000008813587211 */ /* 0x000fe400078410ff */
[----:B------:R-:W-:Y:S02]  /*1d30*/  LEA.HI.X.SX32 R95, R27, R18, 0x2, P0 ;  /* 0x000000121b5f7211 */ /* 0x000fe400000f16ff */
[----:B------:R-:W-:Y:S02]  /*1d40*/  LEA R136, P0, R29, R136, 0x2 ;  /* 0x000000881d887211 */ /* 0x000fe400078010ff */
[-C--:B------:R-:W-:Y:S02]  /*1d50*/  LEA.HI.X.SX32 R89, R19, R18.reuse, 0x2, P2 ;  /* 0x0000001213597211 */ /* 0x080fe400010f16ff */
[----:B------:R-:W-:Y:S02]  /*1d60*/  LEA.HI.X.SX32 R137, R29, R18, 0x2, P0 ;  /* 0x000000121d897211 */ /* 0x000fe400000f16ff */
[----:B------:R-:W-:-:S02]  /*1d70*/  LEA R134, P0, R35, R122, 0x2 ;  /* 0x0000007a23867211 */ /* 0x000fc400078010ff */
[----:B------:R-:W-:Y:S02]  /*1d80*/  LEA R98, P2, R39, R122, 0x2 ;  /* 0x0000007a27627211 */ /* 0x000fe400078410ff */
[----:B------:R-:W-:Y:S02]  /*1d90*/  LEA.HI.X.SX32 R135, R35, R16, 0x2, P0 ;  /* 0x0000001023877211 */ /* 0x000fe400000f16ff */
[----:B------:R-:W-:Y:S02]  /*1da0*/  LEA R100, P0, R41, R122, 0x2 ;  /* 0x0000007a29647211 */ /* 0x000fe400078010ff */
[----:B------:R-:W-:Y:S02]  /*1db0*/  LEA.HI.X.SX32 R99, R39, R16, 0x2, P2 ;  /* 0x0000001027637211 */ /* 0x000fe400010f16ff */
[----:B------:R-:W-:Y:S02]  /*1dc0*/  LEA R102, P2, R43, R122, 0x2 ;  /* 0x0000007a2b667211 */ /* 0x000fe400078410ff */
[----:B------:R-:W-:-:S02]  /*1dd0*/  LEA.HI.X.SX32 R101, R41, R16, 0x2, P0 ;  /* 0x0000001029657211 */ /* 0x000fc400000f16ff */
        /* <DEDUP_REMOVED lines=23> */
[----:B------:R-:W-:-:S02]  /*1f50*/  LOP3.LUT R0, R37, 0x7f, RZ, 0xc0, !PT ;  /* 0x0000007f25007812 */ /* 0x000fc400078ec0ff */
[----:B------:R-:W-:Y:S02]  /*1f60*/  LEA.HI.X.SX32 R123, R67, R16, 0x2, P2 ;  /* 0x00000010437b7211 */ /* 0x000fe400010f16ff */
[----:B------:R-:W-:Y:S02]  /*1f70*/  ISETP.GE.AND P2, PT, R69, R4, PT ;  /* 0x000000044500720c */ /* 0x000fe40003f46270 */
[-C--:B------:R-:W-:Y:S02]  /*1f80*/  LEA.HI.X.SX32 R83, R11, R18.reuse, 0x2, P5 ;  /* 0x000000120b537211 */ /* 0x080fe400028f16ff */
[----:B------:R-:W-:Y:S02]  /*1f90*/  LEA.HI.X.SX32 R81, R15, R18, 0x2, P3 ;  /* 0x000000120f517211 */ /* 0x000fe400018f16ff */
[----:B------:R-:W-:Y:S02]  /*1fa0*/  LEA.HI.X.SX32 R121, R65, R16, 0x2, P0 ;  /* 0x0000001041797211 */ /* 0x000fe400000f16ff */
[----:B------:R-:W-:-:S02]  /*1fb0*/  ISETP.NE.U32.AND P5, PT, R20, RZ, PT ;  /* 0x000000ff1400720c */ /* 0x000fc40003fa5070 */
[----:B------:R-:W-:Y:S02]  /*1fc0*/  ISETP.NE.U32.AND P3, PT, R22, RZ, PT ;  /* 0x000000ff1600720c */ /* 0x000fe40003f65070 */
[----:B------:R-:W-:Y:S02]  /*1fd0*/  ISETP.NE.U32.AND P0, PT, R0, RZ, PT ;  /* 0x000000ff0000720c */ /* 0x000fe40003f05070 */
[----:B------:R-:W-:Y:S01]  /*1fe0*/  SEL R18, R40, RZ, !P2 ;  /* 0x000000ff28127207 */ /* 0x000fe20005000000 */
[----:B------:R-:W-:Y:S10]  /*1ff0*/  @P1 BRA `(.L_x_5) ;  /* 0x0000000000181947 */ /* 0x000ff40003800000 */
[----:B------:R-:W-:Y:S01]  /*2000*/  ELECT P2, URZ, PT ;  /* 0x0000000000ff782f */ /* 0x000fe20003840000 */
[----:B------:R-:W-:Y:S01]  /*2010*/  IMAD.MOV.U32 R16, RZ, RZ, 0x1 ;  /* 0x00000001ff107424 */ /* 0x000fe200078e00ff */
[----:B------:R-:W-:Y:S01]  /*2020*/  UMOV UR6, 0x40 ;  /* 0x0000004000067882 */ /* 0x000fe20000000000 */
[----:B------:R-:W-:Y:S01]  /*2030*/  UVIRTCOUNT.DEALLOC.SMPOOL 0x80 ;  /* 0x000000800000784c */ /* 0x000fe20000000000 */
[----:B------:R-:W-:-:S09]  /*2040*/  ULEA UR6, UR5, UR6, 0x18 ;  /* 0x0000000605067291 */ /* 0x000fd2000f8ec0ff */
[----:B------:R1:W-:Y:S03]  /*2050*/  @P2 STS.U8 [UR6], R16 ;  /* 0x00000010ff002988 */ /* 0x0003e60008000006 */
.L_x_5:
[----:B------:R-:W-:Y:S01]  /*2060*/  UIADD3 UR11, UPT, UPT, UR22, UR4, URZ ;  /* 0x00000004160b7290 */ /* 0x000fe2000fffe0ff */
[----:B-1----:R-:W-:Y:S01]  /*2070*/  VIADD R16, R14, UR10 ;  /* 0x0000000a0e107c36 */ /* 0x002fe20008000000 */
[----:B------:R-:W-:Y:S01]  /*2080*/  VOTEU.ALL UP0, P0 ;  /* 0x0000000000ff7886 */ /* 0x000fe20000000000 */
[----:B------:R-:W-:Y:S01]  /*2090*/  UIADD3 UR12, UPT, UPT, UR10, 0x14000, URZ ;  /* 0x000140000a0c7890 */ /* 0x000fe2000fffe0ff */
[C---:B------:R-:W-:Y:S01]  /*20a0*/  LOP3.LUT R71, R3.reuse, 0xa, RZ, 0xfc, !PT ;  /* 0x0000000a03477812 */ /* 0x040fe200078efcff */
[----:B------:R-:W-:Y:S01]  /*20b0*/  VOTEU.ALL UP1, P0 ;  /* 0x0000000000ff7886 */ /* 0x000fe20000020000 */
[----:B------:R-:W-:Y:S01]  /*20c0*/  LOP3.LUT R73, R3, 0xc, RZ, 0xfc, !PT ;  /* 0x0000000c03497812 */ /* 0x000fe200078efcff */
[----:B------:R-:W-:Y:S01]  /*20d0*/  VIADD R42, R4, 0xffffffe0 ;  /* 0xffffffe0042a7836 */ /* 0x000fe20000000000 */
[----:B------:R-:W-:-:S04]  /*20e0*/  @!UP0 UIADD3 UR14, UPT, UPT, -UR7, 0x100000, URZ ;  /* 0x00100000070e8890 */ /* 0x000fc8000fffe1ff */
[----:B------:R-:W-:Y:S02]  /*20f0*/  @!UP0 USHF.L.U32 UR15, UR14, 0xb, URZ ;  /* 0x0000000b0e0f8899 */ /* 0x000fe400080006ff */
[----:B------:R-:W-:Y:S01]  /*2100*/  @!UP0 USHF.L.U32 UR14, UR14, 0x1, URZ ;  /* 0x000000010e0e8899 */ /* 0x000fe200080006ff */
[----:B------:R-:W-:Y:S01]  /*2110*/  STTM.16dp32bit_t0_t15.x32 tmem[UR11], RZ ;  /* 0x000000ff000079ed */ /* 0x000fe20008a8000b */
[----:B------:R-:W-:Y:S01]  /*2120*/  STTM.16dp32bit_t16_t31.x32 tmem[UR11+0x20], RZ ;  /* 0x000020ff000079ed */ /* 0x000fe20008aa000b */
[----:B------:R-:W1:Y:S01]  /*2130*/  FENCE.VIEW.ASYNC.T ;  /* 0x00000000000073c6 */ /* 0x000e620000000200 */
[----:B------:R-:W-:-:S04]  /*2140*/  @!UP0 UIADD3 UR4, UPT, UPT, -UR7, 0x100000, URZ ;  /* 0x0010000007048890 */ /* 0x000fc8000fffe1ff */
[----:B------:R-:W-:Y:S02]  /*2150*/  @!UP0 USHF.L.U32 UR5, UR4, 0xb, URZ ;  /* 0x0000000b04058899 */ /* 0x000fe400080006ff */
[----:B------:R-:W-:Y:S01]  /*2160*/  @!UP0 USHF.L.U32 UR4, UR4, 0x1, URZ ;  /* 0x0000000104048899 */ /* 0x000fe200080006ff */
[----:B-1----:R-:W-:Y:S01]  /*2170*/  BAR.SYNC.DEFER_BLOCKING 0x0 ;  /* 0x0000000000007b1d */ /* 0x002fe20000010000 */
[----:B------:R-:W-:Y:S01]  /*2180*/  ISETP.NE.U32.AND P2, PT, R18, RZ, PT ;  /* 0x000000ff1200720c */ /* 0x000fe20003f45070 */
[----:B------:R-:W-:Y:S01]  /*2190*/  IMAD.SHL.U32 R79, R79, 0x20, RZ ;  /* 0x000000204f4f7824 */ /* 0x000fe200078e00ff */
[----:B------:R-:W-:Y:S02]  /*21a0*/  LOP3.LUT R18, R14, 0x10, RZ, 0x3c, !PT ;  /* 0x000000100e127812 */ /* 0x000fe400078e3cff */
[C---:B------:R-:W-:Y:S01]  /*21b0*/  LOP3.LUT R75, R3.reuse, 0xe, RZ, 0xfc, !PT ;  /* 0x0000000e034b7812 */ /* 0x040fe200078efcff */
[----:B------:R-:W-:Y:S01]  /*21c0*/  VOTEU.ALL UP0, P0 ;  /* 0x0000000000ff7886 */ /* 0x000fe20000000000 */
[C---:B------:R-:W-:Y:S01]  /*21d0*/  LOP3.LUT R77, R3.reuse, 0x10, RZ, 0xfc, !PT ;  /* 0x00000010034d7812 */ /* 0x040fe200078efcff */
[----:B------:R-:W-:Y:S01]  /*21e0*/  VIADD R145, R18, UR10 ;  /* 0x0000000a12917c36 */ /* 0x000fe20008000000 */
[----:B------:R-:W-:-:S02]  /*21f0*/  LOP3.LUT R147, R3, 0x12, RZ, 0xfc, !PT ;  /* 0x0000001203937812 */ /* 0x000fc400078efcff */
[C---:B------:R-:W-:Y:S02]  /*2200*/  LOP3.LUT R151, R3.reuse, 0x14, RZ, 0xfc, !PT ;  /* 0x0000001403977812 */ /* 0x040fe400078efcff */
[C---:B------:R-:W-:Y:S02]  /*2210*/  LOP3.LUT R153, R3.reuse, 0x16, RZ, 0xfc, !PT ;  /* 0x0000001603997812 */ /* 0x040fe400078efcff */
[C---:B------:R-:W-:Y:S02]  /*2220*/  LOP3.LUT R155, R3.reuse, 0x18, RZ, 0xfc, !PT ;  /* 0x00000018039b7812 */ /* 0x040fe400078efcff */
[C---:B------:R-:W-:Y:S02]  /*2230*/  LOP3.LUT R161, R3.reuse, 0x1a, RZ, 0xfc, !PT ;  /* 0x0000001a03a17812 */ /* 0x040fe400078efcff */
[C---:B------:R-:W-:Y:S02]  /*2240*/  LOP3.LUT R163, R3.reuse, 0x1c, RZ, 0xfc, !PT ;  /* 0x0000001c03a37812 */ /* 0x040fe400078efcff */
[----:B------:R-:W-:Y:S01]  /*2250*/  LOP3.LUT R165, R3, 0x1e, RZ, 0xfc, !PT ;  /* 0x0000001e03a57812 */ /* 0x000fe200078efcff */
[----:B------:R-:W1:Y:S02]  /*2260*/  FENCE.VIEW.ASYNC.S ;  /* 0x00000000000073c6 */ /* 0x000e640000000000 */
[----:B-1----:R1:W2:Y:S02]  /*2270*/  @!UP0 SYNCS.EXCH.64 URZ, [UR12], UR14 ;  /* 0x0000000e0cff85b2 */ /* 0x0022a40008000100 */
[----:B--2---:R-:W-:Y:S06]  /*2280*/  BAR.SYNC.DEFER_BLOCKING 0x0 ;  /* 0x0000000000007b1d */ /* 0x004fec0000010000 */
[----:B------:R1:W2:Y:S02]  /*2290*/  @!UP1 SYNCS.EXCH.64 URZ, [UR10+0x14008], UR4 ;  /* 0x014008040aff95b2 */ /* 0x0002a40008000100 */
[----:B------:R-:W-:Y:S01]  /*22a0*/  @!PT LDS RZ, [RZ] ;  /* 0x00000000fffff984 */ /* 0x000fe20000000800 */
[----:B------:R-:W-:Y:S01]  /*22b0*/  @!PT LDS RZ, [RZ] ;  /* 0x00000000fffff984 */ /* 0x000fe20000000800 */
[----:B------:R-:W-:Y:S01]  /*22c0*/  @!PT LDS RZ, [RZ] ;  /* 0x00000000fffff984 */ /* 0x000fe20000000800 */
[----:B--2---:R-:W-:Y:S01]  /*22d0*/  LDGSTS.E [R16], desc[UR20][R128.64], P4 ;  /* 0x0000000080107fae */ /* 0x004fe2000a1a1014 */
[----:B------:R-:W-:-:S03]  /*22e0*/  ISETP.GE.AND P4, PT, R71, R4, PT ;  /* 0x000000044700720c */ /* 0x000fc60003f86270 */
[----:B------:R-:W-:Y:S01]  /*22f0*/  LDGSTS.E [R16+0x8], desc[UR20][R96.64], P6 ;  /* 0x0000800060107fae */ /* 0x000fe2000b1a1014 */
[-C--:B------:R-:W-:Y:S02]  /*2300*/  ISETP.GE.AND P6, PT, R73, R4.reuse, PT ;  /* 0x000000044900720c */ /* 0x080fe40003fc6270 */
[C---:B------:R-:W-:Y:S01]  /*2310*/  SEL R20, R40.reuse, RZ, !P4 ;  /* 0x000000ff28147207 */ /* 0x040fe20006000000 */
[----:B------:R-:W-:Y:S01]  /*2320*/  LDGSTS.E [R145], desc[UR20][R138.64], P5 ;  /* 0x000000008a917fae */ /* 0x000fe2000a9a1014 */
[----:B------:R-:W-:Y:S02]  /*2330*/  SEL R22, R40, RZ, !P6 ;  /* 0x000000ff28167207 */ /* 0x000fe40007000000 */
[----:B------:R-:W-:Y:S01]  /*2340*/  ISETP.NE.U32.AND P6, PT, R20, RZ, PT ;  /* 0x000000ff1400720c */ /* 0x000fe20003fc5070 */
[----:B------:R-:W-:Y:S01]  /*2350*/  LDGSTS.E [R145+0x8], desc[UR20][R82.64], P3 ;  /* 0x0000800052917fae */ /* 0x000fe200099a1014 */
[----:B------:R-:W-:Y:S02]  /*2360*/  LOP3.LUT R20, R14, 0x20, RZ, 0x3c, !PT ;  /* 0x000000200e147812 */ /* 0x000fe400078e3cff */
[----:B------:R-:W-:-:S02]  /*2370*/  ISETP.GE.AND P4, PT, R75, R4, PT ;  /* 0x000000044b00720c */ /* 0x000fc40003f86270 */
[-C--:B------:R-:W-:Y:S01]  /*2380*/  ISETP.GE.AND P5, PT, R77, R4.reuse, PT ;  /* 0x000000044d00720c */ /* 0x080fe20003fa6270 */
[----:B------:R-:W-:Y:S01]  /*2390*/  VIADD R149, R20, UR10 ;  /* 0x0000000a14957c36 */ /* 0x000fe20008000000 */
[----:B------:R-:W-:Y:S02]  /*23a0*/  SEL R24, R40, RZ, !P4 ;  /* 0x000000ff28187207 */ /* 0x000fe40006000000 */
[----:B------:R-:W-:Y:S02]  /*23b0*/  ISETP.NE.U32.AND P4, PT, R22, RZ, PT ;  /* 0x000000ff1600720c */ /* 0x000fe40003f85070 */
[----:B------:R-:W-:Y:S01]  /*23c0*/  SEL R22, R40, RZ, !P5 ;  /* 0x000000ff28167207 */ /* 0x000fe20006800000 */
[----:B------:R-:W-:Y:S01]  /*23d0*/  LDGSTS.E [R149], desc[UR20][R84.64], P2 ;  /* 0x0000000054957fae */ /* 0x000fe200091a1014 */
[----:B------:R-:W-:Y:S02]  /*23e0*/  ISETP.GE.AND P2, PT, R147, R4, PT ;  /* 0x000000049300720c */ /* 0x000fe40003f46270 */
[----:B------:R-:W-:Y:S01]  /*23f0*/  ISETP.NE.U32.AND P5, PT, R22, RZ, PT ;  /* 0x000000ff1600720c */ /* 0x000fe20003fa5070 */
[----:B------:R-:W-:Y:S01]  /*2400*/  LDGSTS.E [R149+0x8], desc[UR20][R80.64], P6 ;  /* 0x0000800050957fae */ /* 0x000fe2000b1a1014 */
[----:B------:R-:W-:-:S02]  /*2410*/  LOP3.LUT R22, R14, 0x30, RZ, 0x3c, !PT ;  /* 0x000000300e167812 */ /* 0x000fc400078e3cff */
[----:B------:R-:W-:Y:S02]  /*2420*/  ISETP.NE.U32.AND P3, PT, R24, RZ, PT ;  /* 0x000000ff1800720c */ /* 0x000fe40003f65070 */
[----:B------:R-:W-:Y:S01]  /*2430*/  ISETP.GE.AND P6, PT, R151, R4, PT ;  /* 0x000000049700720c */ /* 0x000fe20003fc6270 */
[----:B------:R-:W-:Y:S01]  /*2440*/  VIADD R157, R22, UR10 ;  /* 0x0000000a169d7c36 */ /* 0x000fe20008000000 */
[C---:B------:R-:W-:Y:S02]  /*2450*/  SEL R24, R40.reuse, RZ, !P2 ;  /* 0x000000ff28187207 */ /* 0x040fe40005000000 */
[----:B------:R-:W-:Y:S02]  /*2460*/  SEL R26, R40, RZ, !P6 ;  /* 0x000000ff281a7207 */ /* 0x000fe40007000000 */
[----:B------:R-:W-:Y:S01]  /*2470*/  ISETP.NE.U32.AND P6, PT, R24, RZ, PT ;  /* 0x000000ff1800720c */ /* 0x000fe20003fc5070 */
[----:B------:R-:W-:Y:S01]  /*2480*/  LDGSTS.E [R157], desc[UR20][R86.64], P4 ;  /* 0x00000000569d7fae */ /* 0x000fe2000a1a1014 */
[----:B------:R-:W-:-:S02]  /*2490*/  LOP3.LUT R24, R14, 0x40, RZ, 0x3c, !PT ;  /* 0x000000400e187812 */ /* 0x000fc400078e3cff */
[-C--:B------:R-:W-:Y:S01]  /*24a0*/  ISETP.GE.AND P2, PT, R153, R4.reuse, PT ;  /* 0x000000049900720c */ /* 0x080fe20003f46270 */
[----:B------:R-:W-:Y:S01]  /*24b0*/  LDGSTS.E [R157+0x8], desc[UR20][R88.64], P3 ;  /* 0x00008000589d7fae */ /* 0x000fe200099a1014 */
[-C--:B------:R-:W-:Y:S01]  /*24c0*/  ISETP.GE.AND P4, PT, R155, R4.reuse, PT ;  /* 0x000000049b00720c */ /* 0x080fe20003f86270 */
[----:B------:R-:W-:Y:S01]  /*24d0*/  VIADD R159, R24, UR10 ;  /* 0x0000000a189f7c36 */ /* 0x000fe20008000000 */
[----:B------:R-:W-:Y:S02]  /*24e0*/  SEL R28, R40, RZ, !P2 ;  /* 0x000000ff281c7207 */ /* 0x000fe40005000000 */
[----:B------:R-:W-:Y:S02]  /*24f0*/  ISETP.NE.U32.AND P2, PT, R26, RZ, PT ;  /* 0x000000ff1a00720c */ /* 0x000fe40003f45070 */
[----:B------:R-:W-:Y:S01]  /*2500*/  SEL R26, R40, RZ, !P4 ;  /* 0x000000ff281a7207 */ /* 0x000fe20006000000 */
[----:B------:R-:W-:Y:S01]  /*2510*/  LDGSTS.E [R159], desc[UR20][R126.64], P5 ;  /* 0x000000007e9f7fae */ /* 0x000fe2000a9a1014 */
[----:B------:R-:W-:-:S02]  /*2520*/  ISETP.GE.AND P5, PT, R161, R4, PT ;  /* 0x00000004a100720c */ /* 0x000fc40003fa6270 */
[----:B------:R-:W-:Y:S01]  /*2530*/  ISETP.NE.U32.AND P4, PT, R26, RZ, PT ;  /* 0x000000ff1a00720c */ /* 0x000fe20003f85070 */
[----:B------:R-:W-:Y:S01]  /*2540*/  LDGSTS.E [R159+0x8], desc[UR20][R90.64], P6 ;  /* 0x000080005a9f7fae */ /* 0x000fe2000b1a1014 */
[----:B------:R-:W-:Y:S02]  /*2550*/  LOP3.LUT R26, R14, 0x50, RZ, 0x3c, !PT ;  /* 0x000000500e1a7812 */ /* 0x000fe400078e3cff */
[-C--:B------:R-:W-:Y:S02]  /*2560*/  ISETP.GE.AND P6, PT, R163, R4.reuse, PT ;  /* 0x00000004a300720c */ /* 0x080fe40003fc6270 */
[----:B------:R-:W-:Y:S02]  /*2570*/  SEL R30, R40, RZ, !P5 ;  /* 0x000000ff281e7207 */ /* 0x000fe40006800000 */
[----:B------:R-:W-:Y:S02]  /*2580*/  ISETP.GE.AND P5, PT, R165, R4, PT ;  /* 0x00000004a500720c */ /* 0x000fe40003fa6270 */
[----:B------:R-:W-:Y:S01]  /*2590*/  ISETP.NE.U32.AND P3, PT, R28, RZ, PT ;  /* 0x000000ff1c00720c */ /* 0x000fe20003f65070 */
[----:B------:R-:W-:Y:S01]  /*25a0*/  VIADD R28, R26, UR10 ;  /* 0x0000000a1a1c7c36 */ /* 0x000fe20008000000 */
[----:B------:R-:W-:-:S02]  /*25b0*/  SEL R32, R40, RZ, !P6 ;  /* 0x000000ff28207207 */ /* 0x000fc40007000000 */
[----:B------:R-:W-:Y:S02]  /*25c0*/  SEL R34, R40, RZ, !P5 ;  /* 0x000000ff28227207 */ /* 0x000fe40006800000 */
[----:B------:R-:W-:Y:S01]  /*25d0*/  ISETP.NE.U32.AND P6, PT, R30, RZ, PT ;  /* 0x000000ff1e00720c */ /* 0x000fe20003fc5070 */
[----:B------:R-:W-:Y:S01]  /*25e0*/  LDGSTS.E [R28], desc[UR20][R94.64], P2 ;  /* 0x000000005e1c7fae */ /* 0x000fe200091a1014 */
[----:B------:R-:W-:Y:S02]  /*25f0*/  ISETP.NE.U32.AND P5, PT, R32, RZ, PT ;  /* 0x000000ff2000720c */ /* 0x000fe40003fa5070 */
[----:B------:R-:W-:Y:S02]  /*2600*/  LOP3.LUT R30, R14, 0x60, RZ, 0x3c, !PT ;  /* 0x000000600e1e7812 */ /* 0x000fe400078e3cff */
[----:B------:R-:W-:Y:S01]  /*2610*/  ISETP.NE.U32.AND P2, PT, R34, RZ, PT ;  /* 0x000000ff2200720c */ /* 0x000fe20003f45070 */
[----:B------:R-:W-:Y:S01]  /*2620*/  LDGSTS.E [R28+0x8], desc[UR20][R136.64], P3 ;  /* 0x00008000881c7fae */ /* 0x000fe200099a1014 */
[----:B------:R-:W-:Y:S01]  /*2630*/  LOP3.LUT R34, R14, 0x70, RZ, 0x3c, !PT ;  /* 0x000000700e227812 */ /* 0x000fe200078e3cff */
[----:B------:R-:W-:Y:S01]  /*2640*/  VIADD R32, R30, UR10 ;  /* 0x0000000a1e207c36 */ /* 0x000fe20008000000 */
[----:B------:R-:W-:-:S03]  /*2650*/  ISETP.GE.AND P3, PT, R6, R4, PT ;  /* 0x000000040600720c */ /* 0x000fc60003f66270 */
[----:B------:R-:W-:Y:S01]  /*2660*/  VIADD R38, R34, UR10 ;  /* 0x0000000a22267c36 */ /* 0x000fe20008000000 */
[----:B------:R-:W-:Y:S01]  /*2670*/  LDGSTS.E [R32], desc[UR20][R124.64], P4 ;  /* 0x000000007c207fae */ /* 0x000fe2000a1a1014 */
[-C--:B------:R-:W-:Y:S02]  /*2680*/  ISETP.GE.AND P4, PT, R3, R42.reuse, PT ;  /* 0x0000002a0300720c */ /* 0x080fe40003f86270 */
[----:B------:R-:W-:Y:S01]  /*2690*/  SEL R40, R40, RZ, !P3 ;  /* 0x000000ff28287207 */ /* 0x000fe20005800000 */
[----:B------:R-:W-:Y:S01]  /*26a0*/  LDGSTS.E [R32+0x8], desc[UR20][R92.64], P6 ;  /* 0x000080005c207fae */ /* 0x000fe2000b1a1014 */
[-C--:B------:R-:W-:Y:S02]  /*26b0*/  ISETP.GE.AND P3, PT, R31, R42.reuse, PT ;  /* 0x0000002a1f00720c */ /* 0x080fe40003f66270 */
[----:B------:R-:W-:Y:S01]  /*26c0*/  SEL R44, RZ, 0x4, P4 ;  /* 0x00000004ff2c7807 */ /* 0x000fe20002000000 */
[----:B------:R-:W-:Y:S01]  /*26d0*/  LDGSTS.E [R38], desc[UR20][R130.64], P5 ;  /* 0x0000000082267fae */ /* 0x000fe2000a9a1014 */
[----:B------:R-:W-:-:S02]  /*26e0*/  ISETP.GE.AND P4, PT, R33, R42, PT ;  /* 0x0000002a2100720c */ /* 0x000fc40003f86270 */
[----:B------:R-:W-:Y:S01]  /*26f0*/  SEL R48, RZ, 0x4, P3 ;  /* 0x00000004ff307807 */ /* 0x000fe20001800000 */
[----:B------:R-:W-:Y:S01]  /*2700*/  LDGSTS.E [R38+0x8], desc[UR20][R132.64], P2 ;  /* 0x0000800084267fae */ /* 0x000fe200091a1014 */
[-C--:B------:R-:W-:Y:S02]  /*2710*/  ISETP.GE.AND P2, PT, R25, R42.reuse, PT ;  /* 0x0000002a1900720c */ /* 0x080fe40003f46270 */
[-C--:B------:R-:W-:Y:S01]  /*2720*/  ISETP.GE.AND P3, PT, R71, R42.reuse, PT ;  /* 0x0000002a4700720c */ /* 0x080fe20003f66270 */
[----:B------:R-:W0:Y:S01]  /*2730*/  LDGDEPBAR ;  /* 0x00000000000079af */ /* 0x000e220000000000 */
[----:B------:R-:W-:Y:S02]  /*2740*/  SEL R46, RZ, 0x4, P2 ;  /* 0x00000004ff2e7807 */ /* 0x000fe40001000000 */
[----:B------:R-:W-:Y:S02]  /*2750*/  ISETP.GE.AND P2, PT, R69, R42, PT ;  /* 0x0000002a4500720c */ /* 0x000fe40003f46270 */
[----:B------:R-:W-:-:S02]  /*2760*/  SEL R50, RZ, 0x4, P4 ;  /* 0x00000004ff327807 */ /* 0x000fc40002000000 */
[----:B------:R-:W-:Y:S02]  /*2770*/  SEL R52, RZ, 0x4, P2 ;  /* 0x00000004ff347807 */ /* 0x000fe40001000000 */
[-C--:B------:R-:W-:Y:S02]  /*2780*/  ISETP.GE.AND P4, PT, R73, R42.reuse, PT ;  /* 0x0000002a4900720c */ /* 0x080fe40003f86270 */
[-C--:B------:R-:W-:Y:S02]  /*2790*/  ISETP.GE.AND P2, PT, R75, R42.reuse, PT ;  /* 0x0000002a4b00720c */ /* 0x080fe40003f46270 */
        /* <DEDUP_REMOVED lines=10> */
[----:B------:R-:W-:Y:S02]  /*2840*/  ISETP.GT.AND P6, PT, R10, 0x3f, PT ;  /* 0x0000003f0a00780c */ /* 0x000fe40003fc4270 */
[-C--:B------:R-:W-:Y:S02]  /*2850*/  ISETP.GE.AND P4, PT, R155, R42.reuse, PT ;  /* 0x0000002a9b00720c */ /* 0x080fe40003f86270 */
[-C--:B------:R-:W-:Y:S02]  /*2860*/  ISETP.GE.AND P2, PT, R161, R42.reuse, PT ;  /* 0x0000002aa100720c */ /* 0x080fe40003f46270 */
[----:B------:R-:W-:Y:S02]  /*2870*/  SEL R60, RZ, 0x4, P3 ;  /* 0x00000004ff3c7807 */ /* 0x000fe40001800000 */
[----:B------:R-:W-:-:S02]  /*2880*/  ISETP.GE.AND P3, PT, R163, R42, PT ;  /* 0x0000002aa300720c */ /* 0x000fc40003f66270 */
[----:B------:R-:W-:Y:S02]  /*2890*/  SEL R56, RZ, 0x4, P4 ;  /* 0x00000004ff387807 */ /* 0x000fe40002000000 */
[----:B------:R-:W-:Y:S02]  /*28a0*/  SEL R44, R44, RZ, P6 ;  /* 0x000000ff2c2c7207 */ /* 0x000fe40003000000 */
[----:B------:R-:W-:Y:S02]  /*28b0*/  SEL R58, RZ, 0x4, P2 ;  /* 0x00000004ff3a7807 */ /* 0x000fe40001000000 */
[-C--:B------:R-:W-:Y:S02]  /*28c0*/  ISETP.GE.AND P5, PT, R6, R42.reuse, PT ;  /* 0x0000002a0600720c */ /* 0x080fe40003fa6270 */
[----:B------:R-:W-:Y:S02]  /*28d0*/  ISETP.GE.AND P4, PT, R165, R42, PT ;  /* 0x0000002aa500720c */ /* 0x000fe40003f86270 */
[----:B------:R-:W-:-:S02]  /*28e0*/  ISETP.NE.U32.AND P2, PT, R40, RZ, PT ;  /* 0x000000ff2800720c */ /* 0x000fc40003f45070 */
[----:B------:R-:W-:Y:S02]  /*28f0*/  SEL R40, RZ, 0x4, P3 ;  /* 0x00000004ff287807 */ /* 0x000fe40001800000 */
[----:B------:R-:W-:Y:S02]  /*2900*/  SEL R48, R48, RZ, P6 ;  /* 0x000000ff30307207 */ /* 0x000fe40003000000 */
[----:B------:R-:W-:Y:S02]  /*2910*/  ISETP.NE.U32.AND P3, PT, R44, RZ, PT ;  /* 0x000000ff2c00720c */ /* 0x000fe40003f65070 */
[----:B------:R-:W-:Y:S02]  /*2920*/  SEL R54, RZ, 0x4, P4 ;  /* 0x00000004ff367807 */ /* 0x000fe40002000000 */
[----:B------:R-:W-:Y:S02]  /*2930*/  SEL R44, RZ, 0x4, P5 ;  /* 0x00000004ff2c7807 */ /* 0x000fe40002800000 */
[----:B------:R-:W-:-:S02]  /*2940*/  SEL R42, R50, RZ, P6 ;  /* 0x000000ff322a7207 */ /* 0x000fc40003000000 */
[----:B------:R-:W-:Y:S02]  /*2950*/  SEL R50, R40, RZ, P6 ;  /* 0x000000ff28327207 */ /* 0x000fe40003000000 */
[----:B------:R-:W-:Y:S02]  /*2960*/  ISETP.NE.U32.AND P5, PT, R48, RZ, PT ;  /* 0x000000ff3000720c */ /* 0x000fe40003fa5070 */
[----:B------:R-:W-:Y:S02]  /*2970*/  LOP3.LUT R40, R37, 0x60, RZ, 0xc0, !PT ;  /* 0x0000006025287812 */ /* 0x000fe400078ec0ff */
[----:B------:R-:W-:Y:S02]  /*2980*/  SEL R48, R52, RZ, P6 ;  /* 0x000000ff34307207 */ /* 0x000fe40003000000 */
[----:B------:R-:W-:Y:S02]  /*2990*/  SEL R46, R46, RZ, P6 ;  /* 0x000000ff2e2e7207 */ /* 0x000fe40003000000 */
[----:B------:R-:W-:-:S02]  /*29a0*/  SEL R72, R72, RZ, P6 ;  /* 0x000000ff48487207 */ /* 0x000fc40003000000 */
[----:B------:R-:W-:Y:S02]  /*29b0*/  SEL R68, R68, RZ, P6 ;  /* 0x000000ff44447207 */ /* 0x000fe40003000000 */
[----:B------:R-:W-:Y:S02]  /*29c0*/  SEL R70, R70, RZ, P6 ;  /* 0x000000ff46467207 */ /* 0x000fe40003000000 */
[----:B------:R-:W-:Y:S02]  /*29d0*/  SEL R64, R64, RZ, P6 ;  /* 0x000000ff40407207 */ /* 0x000fe40003000000 */
[----:B------:R-:W-:Y:S02]  /*29e0*/  SEL R66, R66, RZ, P6 ;  /* 0x000000ff42427207 */ /* 0x000fe40003000000 */
[----:B------:R-:W-:Y:S02]  /*29f0*/  SEL R62, R62, RZ, P6 ;  /* 0x000000ff3e3e7207 */ /* 0x000fe40003000000 */
[----:B------:R-:W-:-:S02]  /*2a00*/  SEL R60, R60, RZ, P6 ;  /* 0x000000ff3c3c7207 */ /* 0x000fc40003000000 */
[----:B------:R-:W-:Y:S02]  /*2a10*/  SEL R56, R56, RZ, P6 ;  /* 0x000000ff38387207 */ /* 0x000fe40003000000 */
[----:B------:R-:W-:Y:S02]  /*2a20*/  SEL R58, R58, RZ, P6 ;  /* 0x000000ff3a3a7207 */ /* 0x000fe40003000000 */
[----:B------:R-:W-:Y:S02]  /*2a30*/  SEL R54, R54, RZ, P6 ;  /* 0x000000ff36367207 */ /* 0x000fe40003000000 */
[----:B------:R-:W-:Y:S02]  /*2a40*/  SEL R52, R44, RZ, P6 ;  /* 0x000000ff2c347207 */ /* 0x000fe40003000000 */
[----:B------:R-:W-:Y:S02]  /*2a50*/  ISETP.NE.U32.AND P6, PT, R42, RZ, PT ;  /* 0x000000ff2a00720c */ /* 0x000fe40003fc5070 */
[----:B------:R-:W-:Y:S01]  /*2a60*/  SHF.R.U32.HI R42, RZ, 0x1, R40 ;  /* 0x00000001ff2a7819 */ /* 0x000fe20000011628 */
[----:B------:R-:W-:Y:S01]  /*2a70*/  IMAD.SHL.U32 R40, R0, 0x4, RZ ;  /* 0x0000000400287824 */ /* 0x000fe200078e00ff */
[----:B------:R-:W-:-:S04]  /*2a80*/  ISETP.NE.U32.AND P4, PT, R46, RZ, PT ;  /* 0x000000ff2e00720c */ /* 0x000fc80003f85070 */
[----:B------:R-:W-:-:S04]  /*2a90*/  LOP3.LUT R40, R40, R42, RZ, 0x3c, !PT ;  /* 0x0000002a28287212 */ /* 0x000fc800078e3cff */
[C---:B------:R-:W-:Y:S01]  /*2aa0*/  LOP3.LUT R44, R40.reuse, 0x40, RZ, 0x3c, !PT ;  /* 0x00000040282c7812 */ /* 0x040fe200078e3cff */
[----:B------:R-:W-:-:S04]  /*2ab0*/  VIADD R42, R40, UR10 ;  /* 0x0000000a282a7c36 */ /* 0x000fc80008000000 */
[----:B------:R-:W-:Y:S01]  /*2ac0*/  VIADD R46, R44, UR10 ;  /* 0x0000000a2c2e7c36 */ /* 0x000fe20008000000 */
[----:B------:R2:W-:Y:S04]  /*2ad0*/  LDGSTS.E [R42+0xa000], desc[UR20][R134.64], P2 ;  /* 0x0a000000862a7fae */ /* 0x0005e800091a1014 */
[----:B------:R3:W-:Y:S04]  /*2ae0*/  LDGSTS.E [R42+0xa400], desc[UR20][R100.64], P2 ;  /* 0x0a400000642a7fae */ /* 0x0007e800091a1014 */
[----:B------:R4:W-:Y:S04]  /*2af0*/  LDGSTS.E [R42+0xa800], desc[UR20][R104.64], P2 ;  /* 0x0a800000682a7fae */ /* 0x0009e800091a1014 */
[----:B------:R5:W-:Y:S01]  /*2b00*/  LDGSTS.E [R42+0xac00], desc[UR20][R140.64], P2 ;  /* 0x0ac000008c2a7fae */ /* 0x000be200091a1014 */
[----:B--2---:R-:W-:-:S03]  /*2b10*/  IMAD.WIDE R134, R79, 0x4, R134 ;  /* 0x000000044f867825 */ /* 0x004fc600078e0286 */
[----:B------:R2:W-:Y:S01]  /*2b20*/  LDGSTS.E [R42+0xb000], desc[UR20][R108.64], P2 ;  /* 0x0b0000006c2a7fae */ /* 0x0005e200091a1014 */
[----:B---3--:R-:W-:-:S03]  /*2b30*/  IMAD.WIDE R100, R79, 0x4, R100 ;  /* 0x000000044f647825 */ /* 0x008fc600078e0264 */
[----:B------:R3:W-:Y:S01]  /*2b40*/  LDGSTS.E [R42+0xb400], desc[UR20][R112.64], P2 ;  /* 0x0b400000702a7fae */ /* 0x0007e200091a1014 */
[----:B----4-:R-:W-:-:S03]  /*2b50*/  IMAD.WIDE R104, R79, 0x4, R104 ;  /* 0x000000044f687825 */ /* 0x010fc600078e0268 */
[----:B------:R4:W-:Y:S01]  /*2b60*/  LDGSTS.E [R42+0xb800], desc[UR20][R116.64], P2 ;  /* 0x0b800000742a7fae */ /* 0x0009e200091a1014 */
[----:B-----5:R-:W-:-:S03]  /*2b70*/  IMAD.WIDE R140, R79, 0x4, R140 ;  /* 0x000000044f8c7825 */ /* 0x020fc600078e028c */
        /* <DEDUP_REMOVED lines=17> */
[----:B------:R-:W-:Y:S01]  /*2c90*/  ISETP.NE.U32.AND P2, PT, R48, RZ, PT ;  /* 0x000000ff3000720c */ /* 0x000fe20003f45070 */
[----:B------:R-:W-:Y:S02]  /*2ca0*/  IMAD.SHL.U32 R48, R78, 0x20, RZ ;  /* 0x000000204e307824 */ /* 0x000fe400078e00ff */
[----:B------:R-:W0:Y:S01]  /*2cb0*/  LDGDEPBAR ;  /* 0x00000000000079af */ /* 0x000e220000000000 */
[----:B--2---:R-:W-:-:S04]  /*2cc0*/  IMAD.WIDE R110, R79, 0x4, R110 ;  /* 0x000000044f6e7825 */ /* 0x004fc800078e026e */
[C---:B------:R-:W-:Y:S01]  /*2cd0*/  IMAD.WIDE R128, R48.reuse, 0x4, R128 ;  /* 0x0000000430807825 */ /* 0x040fe200078e0280 */
[----:B------:R-:W-:Y:S03]  /*2ce0*/  BAR.SYNC.DEFER_BLOCKING 0x0 ;  /* 0x0000000000007b1d */ /* 0x000fe60000010000 */
[----:B------:R-:W-:-:S04]  /*2cf0*/  IMAD.WIDE R96, R48, 0x4, R96 ;  /* 0x0000000430607825 */ /* 0x000fc800078e0260 */
[----:B------:R-:W-:-:S04]  /*2d00*/  IMAD.WIDE R138, R48, 0x4, R138 ;  /* 0x00000004308a7825 */ /* 0x000fc800078e028a */
[----:B------:R-:W-:-:S04]  /*2d10*/  IMAD.WIDE R82, R48, 0x4, R82 ;  /* 0x0000000430527825 */ /* 0x000fc800078e0252 */
[----:B------:R-:W-:-:S04]  /*2d20*/  IMAD.WIDE R84, R48, 0x4, R84 ;  /* 0x0000000430547825 */ /* 0x000fc800078e0254 */
[----:B------:R-:W-:-:S04]  /*2d30*/  IMAD.WIDE R80, R48, 0x4, R80 ;  /* 0x0000000430507825 */ /* 0x000fc800078e0250 */
[----:B------:R-:W-:Y:S01]  /*2d40*/  IMAD.WIDE R86, R48, 0x4, R86 ;  /* 0x0000000430567825 */ /* 0x000fe200078e0256 */
[----:B------:R-:W-:Y:S01]  /*2d50*/  @!PT LDS RZ, [RZ] ;  /* 0x00000000fffff984 */ /* 0x000fe20000000800 */
[----:B------:R-:W-:Y:S01]  /*2d60*/  @!PT LDS RZ, [RZ] ;  /* 0x00000000fffff984 */ /* 0x000fe20000000800 */
[----:B------:R-:W-:Y:S01]  /*2d70*/  @!PT LDS RZ, [RZ] ;  /* 0x00000000fffff984 */ /* 0x000fe20000000800 */
[----:B------:R2:W-:Y:S01]  /*2d80*/  LDGSTS.E [R16+0x2000], desc[UR20][R128.64], P3 ;  /* 0x0200000080107fae */ /* 0x0005e200099a1014 */
[----:B------:R-:W-:Y:S02]  /*2d90*/  ISETP.NE.U32.AND P3, PT, R72, RZ, PT ;  /* 0x000000ff4800720c */ /* 0x000fe40003f65070 */
[----:B------:R-:W-:Y:S01]  /*2da0*/  IMAD.WIDE R88, R48, 0x4, R88 ;  /* 0x0000000430587825 */ /* 0x000fe200078e0258 */
[----:B------:R1:W-:Y:S01]  /*2db0*/  LDGSTS.E [R16+0x2008], desc[UR20][R96.64], P4 ;  /* 0x0200800060107fae */ /* 0x0003e2000a1a1014 */
[----:B------:R-:W-:Y:S02]  /*2dc0*/  ISETP.NE.U32.AND P4, PT, R68, RZ, PT ;  /* 0x000000ff4400720c */ /* 0x000fe40003f85070 */
[----:B------:R-:W-:Y:S01]  /*2dd0*/  IMAD.WIDE R126, R48, 0x4, R126 ;  /* 0x00000004307e7825 */ /* 0x000fe200078e027e */
[----:B------:R1:W-:Y:S01]  /*2de0*/  LDGSTS.E [R145+0x2000], desc[UR20][R138.64], P5 ;  /* 0x020000008a917fae */ /* 0x0003e2000a9a1014 */
[----:B------:R-:W-:-:S02]  /*2df0*/  ISETP.NE.U32.AND P5, PT, R70, RZ, PT ;  /* 0x000000ff4600720c */ /* 0x000fc40003fa5070 */
[----:B------:R-:W-:Y:S01]  /*2e00*/  IMAD.WIDE R90, R48, 0x4, R90 ;  /* 0x00000004305a7825 */ /* 0x000fe200078e025a */
        /* <DEDUP_REMOVED lines=20> */
[----:B------:R-:W-:Y:S01]  /*2f50*/  VIADD R50, R4, 0xffffffc0 ;  /* 0xffffffc004327836 */ /* 0x000fe20000000000 */
[----:B------:R1:W-:Y:S01]  /*2f60*/  LDGSTS.E [R28+0x2000], desc[UR20][R94.64], P3 ;  /* 0x020000005e1c7fae */ /* 0x0003e200099a1014 */
[----:B------:R-:W-:Y:S01]  /*2f70*/  ISETP.NE.U32.AND P3, PT, R54, RZ, PT ;  /* 0x000000ff3600720c */ /* 0x000fe20003f65070 */
[----:B---3--:R-:W-:Y:S02]  /*2f80*/  IMAD.WIDE R114, R79, 0x4, R114 ;  /* 0x000000044f727825 */ /* 0x008fe400078e0272 */
[----:B------:R3:W-:Y:S01]  /*2f90*/  LDGSTS.E [R28+0x2008], desc[UR20][R136.64], P4 ;  /* 0x02008000881c7fae */ /* 0x0007e2000a1a1014 */
[----:B------:R-:W-:Y:S01]  /*2fa0*/  ISETP.GE.AND P4, PT, R3, R50, PT ;  /* 0x000000320300720c */ /* 0x000fe20003f86270 */
[----:B----4-:R-:W-:-:S02]  /*2fb0*/  IMAD.WIDE R118, R79, 0x4, R118 ;  /* 0x000000044f767825 */ /* 0x010fc400078e0276 */
[----:B------:R4:W-:Y:S01]  /*2fc0*/  LDGSTS.E [R32+0x2000], desc[UR20][R124.64], P5 ;  /* 0x020000007c207fae */ /* 0x0009e2000a9a1014 */
[----:B------:R-:W-:Y:S01]  /*2fd0*/  SEL R54, RZ, 0x4, P4 ;  /* 0x00000004ff367807 */ /* 0x000fe20002000000 */
[----:B-----5:R-:W-:Y:S01]  /*2fe0*/  IMAD.WIDE R122, R79, 0x4, R122 ;  /* 0x000000044f7a7825 */ /* 0x020fe200078e027a */
[----:B------:R-:W-:Y:S01]  /*2ff0*/  ISETP.NE.U32.AND P4, PT, R52, RZ, PT ;  /* 0x000000ff3400720c */ /* 0x000fe20003f85070 */
[----:B------:R5:W-:Y:S01]  /*3000*/  LDGSTS.E [R32+0x2008], desc[UR20][R92.64], P6 ;  /* 0x020080005c207fae */ /* 0x000be2000b1a1014 */
[----:B------:R-:W-:Y:S01]  /*3010*/  ISETP.GT.AND P5, PT, R10, 0x5f, PT ;  /* 0x0000005f0a00780c */ /* 0x000fe20003fa4270 */
[----:B--2---:R-:W-:Y:S01]  /*3020*/  IMAD.WIDE R128, R48, 0x4, R128 ;  /* 0x0000000430807825 */ /* 0x004fe200078e0280 */
[-C--:B------:R-:W-:Y:S01]  /*3030*/  ISETP.GE.AND P6, PT, R25, R50.reuse, PT ;  /* 0x000000321900720c */ /* 0x080fe20003fc6270 */
[----:B------:R2:W-:Y:S01]  /*3040*/  LDGSTS.E [R38+0x2000], desc[UR20][R130.64], P2 ;  /* 0x0200000082267fae */ /* 0x0005e200091a1014 */
[----:B------:R-:W-:Y:S01]  /*3050*/  SEL R54, R54, RZ, P5 ;  /* 0x000000ff36367207 */ /* 0x000fe20002800000 */
[C---:B-1----:R-:W-:Y:S01]  /*3060*/  IMAD.WIDE R96, R48.reuse, 0x4, R96 ;  /* 0x0000000430607825 */ /* 0x042fe200078e0260 */
[-C--:B------:R-:W-:Y:S01]  /*3070*/  ISETP.GE.AND P2, PT, R31, R50.reuse, PT ;  /* 0x000000321f00720c */ /* 0x080fe20003f46270 */
[----:B------:R1:W-:Y:S01]  /*3080*/  LDGSTS.E [R38+0x2008], desc[UR20][R132.64], P3 ;  /* 0x0200800084267fae */ /* 0x0003e200099a1014 */
[----:B------:R-:W-:Y:S01]  /*3090*/  SEL R52, RZ, 0x4, P6 ;  /* 0x00000004ff347807 */ /* 0x000fe20003000000 */
[----:B------:R-:W-:Y:S01]  /*30a0*/  IMAD.WIDE R138, R48, 0x4, R138 ;  /* 0x00000004308a7825 */ /* 0x000fe200078e028a */
[----:B------:R-:W-:Y:S01]  /*30b0*/  ISETP.NE.U32.AND P6, PT, R54, RZ, PT ;  /* 0x000000ff3600720c */ /* 0x000fe20003fc5070 */
[----:B------:R-:W0:Y:S01]  /*30c0*/  LDGDEPBAR ;  /* 0x00000000000079af */ /* 0x000e220000000000 */
[----:B------:R-:W-:Y:S01]  /*30d0*/  SEL R56, RZ, 0x4, P2 ;  /* 0x00000004ff387807 */ /* 0x000fe20001000000 */
[----:B------:R-:W-:Y:S01]  /*30e0*/  IMAD.WIDE R82, R48, 0x4, R82 ;  /* 0x0000000430527825 */ /* 0x000fe200078e0252 */
[----:B------:R-:W-:Y:S01]  /*30f0*/  SEL R54, R52, RZ, P5 ;  /* 0x000000ff34367207 */ /* 0x000fe20002800000 */
[----:B------:R1:W-:Y:S01]  /*3100*/  LDGSTS.E [R42+0xc000], desc[UR20][R134.64], P4 ;  /* 0x0c000000862a7fae */ /* 0x0003e2000a1a1014 */
[-C--:B------:R-:W-:Y:S01]  /*3110*/  ISETP.GE.AND P3, PT, R33, R50.reuse, PT ;  /* 0x000000322100720c */ /* 0x080fe20003f66270 */
[----:B------:R-:W-:Y:S01]  /*3120*/  IMAD.WIDE R84, R48, 0x4, R84 ;  /* 0x0000000430547825 */ /* 0x000fe200078e0254 */
[----:B------:R-:W-:Y:S01]  /*3130*/  SEL R52, R56, RZ, P5 ;  /* 0x000000ff38347207 */ /* 0x000fe20002800000 */
[----:B------:R1:W-:Y:S01]  /*3140*/  LDGSTS.E [R42+0xc400], desc[UR20][R100.64], P4 ;  /* 0x0c400000642a7fae */ /* 0x0003e2000a1a1014 */
[----:B------:R-:W-:Y:S01]  /*3150*/  ISETP.GE.AND P2, PT, R69, R50, PT ;  /* 0x000000324500720c */ /* 0x000fe20003f46270 */
[----:B------:R-:W-:-:S02]  /*3160*/  IMAD.WIDE R80, R48, 0x4, R80 ;  /* 0x0000000430507825 */ /* 0x000fc400078e0250 */
[----:B------:R1:W-:Y:S02]  /*3170*/  LDGSTS.E [R42+0xc800], desc[UR20][R104.64], P4 ;  /* 0x0c800000682a7fae */ /* 0x0003e4000a1a1014 */
[C---:B------:R-:W-:Y:S02]  /*3180*/  IMAD.WIDE R86, R48.reuse, 0x4, R86 ;  /* 0x0000000430567825 */ /* 0x040fe400078e0256 */
[----:B------:R1:W-:Y:S02]  /*3190*/  LDGSTS.E [R42+0xcc00], desc[UR20][R140.64], P4 ;  /* 0x0cc000008c2a7fae */ /* 0x0003e4000a1a1014 */
[C---:B------:R-:W-:Y:S02]  /*31a0*/  IMAD.WIDE R88, R48.reuse, 0x4, R88 ;  /* 0x0000000430587825 */ /* 0x040fe400078e0258 */
[----:B------:R1:W-:Y:S02]  /*31b0*/  LDGSTS.E [R42+0xd000], desc[UR20][R108.64], P4 ;  /* 0x0d0000006c2a7fae */ /* 0x0003e4000a1a1014 */
[----:B------:R-:W-:-:S02]  /*31c0*/  IMAD.WIDE R126, R48, 0x4, R126 ;  /* 0x00000004307e7825 */ /* 0x000fc400078e027e */
[----:B------:R1:W-:Y:S02]  /*31d0*/  LDGSTS.E [R42+0xd400], desc[UR20][R112.64], P4 ;  /* 0x0d400000702a7fae */ /* 0x0003e4000a1a1014 */
[C---:B------:R-:W-:Y:S02]  /*31e0*/  IMAD.WIDE R90, R48.reuse, 0x4, R90 ;  /* 0x00000004305a7825 */ /* 0x040fe400078e025a */
[----:B------:R1:W-:Y:S02]  /*31f0*/  LDGSTS.E [R42+0xd800], desc[UR20][R116.64], P4 ;  /* 0x0d800000742a7fae */ /* 0x0003e4000a1a1014 */
[C---:B------:R-:W-:Y:S02]  /*3200*/  IMAD.WIDE R94, R48.reuse, 0x4, R94 ;  /* 0x00000004305e7825 */ /* 0x040fe400078e025e */
[----:B------:R1:W-:Y:S02]  /*3210*/  LDGSTS.E [R42+0xdc00], desc[UR20][R120.64], P4 ;  /* 0x0dc00000782a7fae */ /* 0x0003e4000a1a1014 */
[----:B---3--:R-:W-:-:S02]  /*3220*/  IMAD.WIDE R136, R48, 0x4, R136 ;  /* 0x0000000430887825 */ /* 0x008fc400078e0288 */
[----:B------:R3:W-:Y:S02]  /*3230*/  LDGSTS.E [R46+0xc200], desc[UR20][R98.64], P4 ;  /* 0x0c200000622e7fae */ /* 0x0007e4000a1a1014 */
[C---:B----4-:R-:W-:Y:S02]  /*3240*/  IMAD.WIDE R124, R48.reuse, 0x4, R124 ;  /* 0x00000004307c7825 */ /* 0x050fe400078e027c */
[----:B------:R4:W-:Y:S02]  /*3250*/  LDGSTS.E [R46+0xc600], desc[UR20][R102.64], P4 ;  /* 0x0c600000662e7fae */ /* 0x0009e4000a1a1014 */
[C---:B-----5:R-:W-:Y:S02]  /*3260*/  IMAD.WIDE R92, R48.reuse, 0x4, R92 ;  /* 0x00000004305c7825 */ /* 0x060fe400078e025c */
[----:B------:R5:W-:Y:S02]  /*3270*/  LDGSTS.E [R46+0xca00], desc[UR20][R142.64], P4 ;  /* 0x0ca000008e2e7fae */ /* 0x000be4000a1a1014 */
[----:B--2---:R-:W-:-:S02]  /*3280*/  IMAD.WIDE R130, R48, 0x4, R130 ;  /* 0x0000000430827825 */ /* 0x004fc400078e0282 */
[----:B------:R2:W-:Y:S02]  /*3290*/  LDGSTS.E [R46+0xce00], desc[UR20][R106.64], P4 ;  /* 0x0ce000006a2e7fae */ /* 0x0005e4000a1a1014 */
[----:B-1----:R-:W-:Y:S02]  /*32a0*/  IMAD.WIDE R132, R48, 0x4, R132 ;  /* 0x0000000430847825 */ /* 0x002fe400078e0284 */
[----:B------:R1:W-:Y:S02]  /*32b0*/  LDGSTS.E [R46+0xd200], desc[UR20][R110.64], P4 ;  /* 0x0d2000006e2e7fae */ /* 0x0003e4000a1a1014 */
[C---:B------:R-:W-:Y:S02]  /*32c0*/  IMAD.WIDE R134, R79.reuse, 0x4, R134 ;  /* 0x000000044f867825 */ /* 0x040fe400078e0286 */
[----:B------:R1:W-:Y:S02]  /*32d0*/  LDGSTS.E [R46+0xd600], desc[UR20][R114.64], P4 ;  /* 0x0d600000722e7fae */ /* 0x0003e4000a1a1014 */
[----:B------:R-:W-:-:S02]  /*32e0*/  IMAD.WIDE R100, R79, 0x4, R100 ;  /* 0x000000044f647825 */ /* 0x000fc400078e0264 */
[----:B------:R1:W-:Y:S02]  /*32f0*/  LDGSTS.E [R46+0xda00], desc[UR20][R118.64], P4 ;  /* 0x0da00000762e7fae */ /* 0x0003e4000a1a1014 */
[C---:B------:R-:W-:Y:S02]  /*3300*/  IMAD.WIDE R104, R79.reuse, 0x4, R104 ;  /* 0x000000044f687825 */ /* 0x040fe400078e0268 */
[----:B------:R1:W-:Y:S01]  /*3310*/  LDGSTS.E [R46+0xde00], desc[UR20][R122.64], P4 ;  /* 0x0de000007a2e7fae */ /* 0x0003e2000a1a1014 */
[----:B------:R-:W-:Y:S01]  /*3320*/  ISETP.NE.U32.AND P4, PT, R54, RZ, PT ;  /* 0x000000ff3600720c */ /* 0x000fe20003f85070 */
[C---:B------:R-:W-:Y:S01]  /*3330*/  IMAD.WIDE R140, R79.reuse, 0x4, R140 ;  /* 0x000000044f8c7825 */ /* 0x040fe200078e028c */
[----:B------:R-:W-:Y:S01]  /*3340*/  SEL R54, RZ, 0x4, P3 ;  /* 0x00000004ff367807 */ /* 0x000fe20001800000 */
[----:B------:R-:W0:Y:S01]  /*3350*/  LDGDEPBAR ;  /* 0x00000000000079af */ /* 0x000e220000000000 */
[----:B------:R-:W-:Y:S01]  /*3360*/  ISETP.NE.U32.AND P3, PT, R52, RZ, PT ;  /* 0x000000ff3400720c */ /* 0x000fe20003f65070 */
[C---:B------:R-:W-:Y:S01]  /*3370*/  IMAD.WIDE R108, R79.reuse, 0x4, R108 ;  /* 0x000000044f6c7825 */ /* 0x040fe200078e026c */
[----:B------:R-:W-:Y:S01]  /*3380*/  SEL R54, R54, RZ, P5 ;  /* 0x000000ff36367207 */ /* 0x000fe20002800000 */
[----:B------:R-:W-:Y:S01]  /*3390*/  BAR.SYNC.DEFER_BLOCKING 0x0 ;  /* 0x0000000000007b1d */ /* 0x000fe20000010000 */
[----:B------:R-:W-:Y:S01]  /*33a0*/  SEL R52, RZ, 0x4, P2 ;  /* 0x00000004ff347807 */ /* 0x000fe20001000000 */
[----:B------:R-:W-:Y:S01]  /*33b0*/  IMAD.WIDE R112, R79, 0x4, R112 ;  /* 0x000000044f707825 */ /* 0x000fe200078e0270 */
[----:B------:R-:W-:-:S02]  /*33c0*/  ISETP.NE.U32.AND P2, PT, R54, RZ, PT ;  /* 0x000000ff3600720c */ /* 0x000fc40003f45070 */
[----:B------:R-:W-:Y:S01]  /*33d0*/  SEL R52, R52, RZ, P5 ;  /* 0x000000ff34347207 */ /* 0x000fe20002800000 */
[----:B------:R-:W-:-:S04]  /*33e0*/  IMAD.WIDE R116, R79, 0x4, R116 ;  /* 0x000000044f747825 */ /* 0x000fc800078e0274 */
[----:B------:R-:W-:-:S04]  /*33f0*/  IMAD.WIDE R120, R79, 0x4, R120 ;  /* 0x000000044f787825 */ /* 0x000fc800078e0278 */
[----:B---3--:R-:W-:-:S04]  /*3400*/  IMAD.WIDE R98, R79, 0x4, R98 ;  /* 0x000000044f627825 */ /* 0x008fc800078e0262 */
[----:B----4-:R-:W-:-:S04]  /*3410*/  IMAD.WIDE R102, R79, 0x4, R102 ;  /* 0x000000044f667825 */ /* 0x010fc800078e0266 */
[----:B-----5:R-:W-:Y:S01]  /*3420*/  IMAD.WIDE R142, R79, 0x4, R142 ;  /* 0x000000044f8e7825 */ /* 0x020fe200078e028e */
[----:B------:R-:W-:Y:S01]  /*3430*/  @!PT LDS RZ, [RZ] ;  /* 0x00000000fffff984 */ /* 0x000fe20000000800 */
[----:B------:R-:W-:Y:S01]  /*3440*/  @!PT LDS RZ, [RZ] ;  /* 0x00000000fffff984 */ /* 0x000fe20000000800 */
[----:B------:R-:W-:Y:S01]  /*3450*/  @!PT LDS RZ, [RZ] ;  /* 0x00000000fffff984 */ /* 0x000fe20000000800 */
[----:B------:R3:W-:Y:S01]  /*3460*/  LDGSTS.E [R16+0x4000], desc[UR20][R128.64], P6 ;  /* 0x0400000080107fae */ /* 0x0007e2000b1a1014 */
[-C--:B------:R-:W-:Y:S02]  /*3470*/  ISETP.GE.AND P6, PT, R71, R50.reuse, PT ;  /* 0x000000324700720c */ /* 0x080fe40003fc6270 */
[C---:B--2---:R-:W-:Y:S01]  /*3480*/  IMAD.WIDE R106, R79.reuse, 0x4, R106 ;  /* 0x000000044f6a7825 */ /* 0x044fe200078e026a */
[----:B------:R2:W-:Y:S01]  /*3490*/  LDGSTS.E [R16+0x4008], desc[UR20][R96.64], P4 ;  /* 0x0400800060107fae */ /* 0x0005e2000a1a1014 */
[----:B------:R-:W-:Y:S02]  /*34a0*/  SEL R54, RZ, 0x4, P6 ;  /* 0x00000004ff367807 */ /* 0x000fe40003000000 */
[----:B-1----:R-:W-:Y:S01]  /*34b0*/  IMAD.WIDE R110, R79, 0x4, R110 ;  /* 0x000000044f6e7825 */ /* 0x002fe200078e026e */
[-C--:B------:R-:W-:Y:S01]  /*34c0*/  ISETP.GE.AND P4, PT, R73, R50.reuse, PT ;  /* 0x000000324900720c */ /* 0x080fe20003f86270 */
[----:B------:R1:W-:Y:S01]  /*34d0*/  LDGSTS.E [R145+0x4000], desc[UR20][R138.64], P3 ;  /* 0x040000008a917fae */ /* 0x0003e200099a1014 */
[----:B------:R-:W-:Y:S01]  /*34e0*/  SEL R54, R54, RZ, P5 ;  /* 0x000000ff36367207 */ /* 0x000fe20002800000 */
[C---:B------:R-:W-:Y:S01]  /*34f0*/  IMAD.WIDE R114, R79.reuse, 0x4, R114 ;  /* 0x000000044f727825 */ /* 0x040fe200078e0272 */
[----:B------:R-:W-:Y:S01]  /*3500*/  ISETP.NE.U32.AND P3, PT, R52, RZ, PT ;  /* 0x000000ff3400720c */ /* 0x000fe20003f65070 */
[----:B------:R4:W-:Y:S01]  /*3510*/  LDGSTS.E [R145+0x4008], desc[UR20][R82.64], P2 ;  /* 0x0400800052917fae */ /* 0x0009e200091a1014 */
[----:B------:R-:W-:Y:S01]  /*3520*/  SEL R52, RZ, 0x4, P4 ;  /* 0x00000004ff347807 */ /* 0x000fe20002000000 */
[----:B------:R-:W-:Y:S01]  /*3530*/  IMAD.WIDE R118, R79, 0x4, R118 ;  /* 0x000000044f767825 */ /* 0x000fe200078e0276 */
[----:B------:R-:W-:-:S02]  /*3540*/  ISETP.GE.AND P6, PT, R75, R50, PT ;  /* 0x000000324b00720c */ /* 0x000fc40003fc6270 */
[----:B------:R-:W-:Y:S01]  /*3550*/  ISETP.NE.U32.AND P4, PT, R54, RZ, PT ;  /* 0x000000ff3600720c */ /* 0x000fe20003f85070 */
[----:B------:R-:W-:Y:S01]  /*3560*/  IMAD.WIDE R122, R79, 0x4, R122 ;  /* 0x000000044f7a7825 */ /* 0x000fe200078e027a */
[----:B------:R-:W-:Y:S02]  /*3570*/  SEL R54, RZ, 0x4, P6 ;  /* 0x00000004ff367807 */ /* 0x000fe40003000000 */
[----:B------:R-:W-:Y:S01]  /*3580*/  SEL R52, R52, RZ, P5 ;  /* 0x000000ff34347207 */ /* 0x000fe20002800000 */
[----:B---3--:R-:W-:Y:S01]  /*3590*/  IMAD.WIDE R128, R48, 0x4, R128 ;  /* 0x0000000430807825 */ /* 0x008fe200078e0280 */
[----:B------:R-:W-:Y:S01]  /*35a0*/  ISETP.GE.AND P6, PT, R77, R50, PT ;  /* 0x000000324d00720c */ /* 0x000fe20003fc6270 */
[----:B------:R3:W-:Y:S01]  /*35b0*/  LDGSTS.E [R149+0x4000], desc[UR20][R84.64], P3 ;  /* 0x0400000054957fae */ /* 0x0007e200099a1014 */
[----:B------:R-:W-:Y:S01]  /*35c0*/  ISETP.NE.U32.AND P2, PT, R52, RZ, PT ;  /* 0x000000ff3400720c */ /* 0x000fe20003f45070 */
[----:B--2---:R-:W-:Y:S01]  /*35d0*/  IMAD.WIDE R96, R48, 0x4, R96 ;  /* 0x0000000430607825 */ /* 0x004fe200078e0260 */
[----:B------:R-:W-:-:S02]  /*35e0*/  SEL R54, R54, RZ, P5 ;  /* 0x000000ff36367207 */ /* 0x000fc40002800000 */
[----:B------:R-:W-:Y:S01]  /*35f0*/  SEL R52, RZ, 0x4, P6 ;  /* 0x00000004ff347807 */ /* 0x000fe20003000000 */
[----:B------:R2:W-:Y:S01]  /*3600*/  LDGSTS.E [R149+0x4008], desc[UR20][R80.64], P4 ;  /* 0x0400800050957fae */ /* 0x0005e2000a1a1014 */
[----:B------:R-:W-:Y:S01]  /*3610*/  ISETP.NE.U32.AND P3, PT, R54, RZ, PT ;  /* 0x000000ff3600720c */ /* 0x000fe20003f65070 */
[----:B-1----:R-:W-:Y:S01]  /*3620*/  IMAD.WIDE R138, R48, 0x4, R138 ;  /* 0x00000004308a7825 */ /* 0x002fe200078e028a */
[-C--:B------:R-:W-:Y:S02]  /*3630*/  ISETP.GE.AND P6, PT, R147, R50.reuse, PT ;  /* 0x000000329300720c */ /* 0x080fe40003fc6270 */
[----:B------:R-:W-:Y:S01]  /*3640*/  SEL R52, R52, RZ, P5 ;  /* 0x000000ff34347207 */ /* 0x000fe20002800000 */
[C---:B----4-:R-:W-:Y:S01]  /*3650*/  IMAD.WIDE R82, R48.reuse, 0x4, R82 ;  /* 0x0000000430527825 */ /* 0x050fe200078e0252 */
[----:B------:R-:W-:Y:S01]  /*3660*/  ISETP.GE.AND P4, PT, R151, R50, PT ;  /* 0x000000329700720c */ /* 0x000fe20003f86270 */
[----:B------:R1:W-:Y:S01]  /*3670*/  LDGSTS.E [R157+0x4000], desc[UR20][R86.64], P2 ;  /* 0x04000000569d7fae */ /* 0x0003e200091a1014 */
[----:B------:R-:W-:Y:S01]  /*3680*/  SEL R54, RZ, 0x4, P6 ;  /* 0x00000004ff367807 */ /* 0x000fe20003000000 */
[----:B---3--:R-:W-:Y:S01]  /*3690*/  IMAD.WIDE R84, R48, 0x4, R84 ;  /* 0x0000000430547825 */ /* 0x008fe200078e0254 */
[----:B------:R-:W-:-:S02]  /*36a0*/  ISETP.NE.U32.AND P6, PT, R52, RZ, PT ;  /* 0x000000ff3400720c */ /* 0x000fc40003fc5070 */
[----:B------:R-:W-:Y:S01]  /*36b0*/  SEL R52, RZ, 0x4, P4 ;  /* 0x00000004ff347807 */ /* 0x000fe20002000000 */
[----:B------:R3:W-:Y:S01]  /*36c0*/  LDGSTS.E [R157+0x4008], desc[UR20][R88.64], P3 ;  /* 0x04008000589d7fae */ /* 0x0007e200099a1014 */
[----:B------:R-:W-:Y:S01]  /*36d0*/  SEL R54, R54, RZ, P5 ;  /* 0x000000ff36367207 */ /* 0x000fe20002800000 */
[----:B--2---:R-:W-:Y:S01]  /*36e0*/  IMAD.WIDE R80, R48, 0x4, R80 ;  /* 0x0000000430507825 */ /* 0x004fe200078e0250 */
[----:B------:R-:W-:Y:S02]  /*36f0*/  SEL R52, R52, RZ, P5 ;  /* 0x000000ff34347207 */ /* 0x000fe40002800000 */
[-C--:B------:R-:W-:Y:S01]  /*3700*/  ISETP.GE.AND P4, PT, R153, R50.reuse, PT ;  /* 0x000000329900720c */ /* 0x080fe20003f86270 */
[----:B-1----:R-:W-:Y:S01]  /*3710*/  IMAD.WIDE R86, R48, 0x4, R86 ;  /* 0x0000000430567825 */ /* 0x002fe200078e0256 */
[----:B------:R-:W-:Y:S02]  /*3720*/  ISETP.NE.U32.AND P2, PT, R54, RZ, PT ;  /* 0x000000ff3600720c */ /* 0x000fe40003f45070 */
[----:B------:R-:W-:Y:S01]  /*3730*/  ISETP.NE.U32.AND P3, PT, R52, RZ, PT ;  /* 0x000000ff3400720c */ /* 0x000fe20003f65070 */
[----:B------:R1:W-:Y:S01]  /*3740*/  LDGSTS.E [R159+0x4000], desc[UR20][R126.64], P6 ;  /* 0x040000007e9f7fae */ /* 0x0003e2000b1a1014 */
[----:B------:R-:W-:Y:S01]  /*3750*/  SEL R52, RZ, 0x4, P4 ;  /* 0x00000004ff347807 */ /* 0x000fe20002000000 */
[----:B---3--:R-:W-:Y:S01]  /*3760*/  IMAD.WIDE R88, R48, 0x4, R88 ;  /* 0x0000000430587825 */ /* 0x008fe200078e0258 */
[----:B------:R-:W-:-:S02]  /*3770*/  ISETP.GE.AND P4, PT, R155, R50, PT ;  /* 0x000000329b00720c */ /* 0x000fc40003f86270 */
[----:B------:R-:W-:Y:S02]  /*3780*/  SEL R52, R52, RZ, P5 ;  /* 0x000000ff34347207 */ /* 0x000fe40002800000 */
[----:B------:R-:W-:Y:S02]  /*3790*/  SEL R54, RZ, 0x4, P4 ;  /* 0x00000004ff367807 */ /* 0x000fe40002000000 */
[----:B------:R-:W-:Y:S01]  /*37a0*/  ISETP.NE.U32.AND P6, PT, R52, RZ, PT ;  /* 0x000000ff3400720c */ /* 0x000fe20003fc5070 */
[----:B------:R2:W-:Y:S01]  /*37b0*/  LDGSTS.E [R159+0x4008], desc[UR20][R90.64], P2 ;  /* 0x040080005a9f7fae */ /* 0x0005e200091a1014 */
[-C--:B------:R-:W-:Y:S01]  /*37c0*/  ISETP.GE.AND P4, PT, R161, R50.reuse, PT ;  /* 0x00000032a100720c */ /* 0x080fe20003f86270 */
[----:B-1----:R-:W-:Y:S01]  /*37d0*/  IMAD.WIDE R126, R48, 0x4, R126 ;  /* 0x00000004307e7825 */ /* 0x002fe200078e027e */
[----:B------:R-:W-:Y:S01]  /*37e0*/  SEL R54, R54, RZ, P5 ;  /* 0x000000ff36367207 */ /* 0x000fe20002800000 */
[----:B------:R1:W-:Y:S01]  /*37f0*/  LDGSTS.E [R28+0x4000], desc[UR20][R94.64], P3 ;  /* 0x040000005e1c7fae */ /* 0x0003e200099a1014 */
[----:B------:R-:W-:-:S02]  /*3800*/  ISETP.GE.AND P2, PT, R163, R50, PT ;  /* 0x00000032a300720c */ /* 0x000fc40003f46270 */
[----:B------:R-:W-:Y:S02]  /*3810*/  ISETP.NE.U32.AND P3, PT, R54, RZ, PT ;  /* 0x000000ff3600720c */ /* 0x000fe40003f65070 */
[----:B------:R-:W-:Y:S02]  /*3820*/  SEL R52, RZ, 0x4, P4 ;  /* 0x00000004ff347807 */ /* 0x000fe40002000000 */
[----:B------:R-:W-:Y:S01]  /*3830*/  SEL R54, RZ, 0x4, P2 ;  /* 0x00000004ff367807 */ /* 0x000fe20001000000 */
[----:B------:R3:W-:Y:S01]  /*3840*/  LDGSTS.E [R28+0x4008], desc[UR20][R136.64], P6 ;  /* 0x04008000881c7fae */ /* 0x0007e2000b1a1014 */
[-C--:B------:R-:W-:Y:S01]  /*3850*/  ISETP.GE.AND P4, PT, R165, R50.reuse, PT ;  /* 0x00000032a500720c */ /* 0x080fe20003f86270 */
[----:B--2---:R-:W-:Y:S01]  /*3860*/  IMAD.WIDE R90, R48, 0x4, R90 ;  /* 0x00000004305a7825 */ /* 0x004fe200078e025a */
[----:B------:R-:W-:Y:S02]  /*3870*/  SEL R52, R52, RZ, P5 ;  /* 0x000000ff34347207 */ /* 0x000fe40002800000 */
[----:B------:R-:W-:Y:S01]  /*3880*/  SEL R54, R54, RZ, P5 ;  /* 0x000000ff36367207 */ /* 0x000fe20002800000 */
[----:B-1----:R-:W-:Y:S01]  /*3890*/  IMAD.WIDE R94, R48, 0x4, R94 ;  /* 0x00000004305e7825 */ /* 0x002fe200078e025e */
[----:B------:R-:W-:Y:S01]  /*38a0*/  ISETP.GE.AND P2, PT, R6, R50, PT ;  /* 0x000000320600720c */ /* 0x000fe20003f46270 */
[----:B------:R1:W-:Y:S01]  /*38b0*/  LDGSTS.E [R32+0x4000], desc[UR20][R124.64], P3 ;  /* 0x040000007c207fae */ /* 0x0003e200099a1014 */
[----:B------:R-:W-:-:S02]  /*38c0*/  SEL R50, RZ, 0x4, P4 ;  /* 0x00000004ff327807 */ /* 0x000fc40002000000 */
[----:B------:R-:W-:Y:S01]  /*38d0*/  ISETP.NE.U32.AND P6, PT, R52, RZ, PT ;  /* 0x000000ff3400720c */ /* 0x000fe20003fc5070 */
[----:B---3--:R-:W-:Y:S01]  /*38e0*/  IMAD.WIDE R136, R48, 0x4, R136 ;  /* 0x0000000430887825 */ /* 0x008fe200078e0288 */
[----:B------:R-:W-:Y:S02]  /*38f0*/  ISETP.NE.U32.AND P4, PT, R54, RZ, PT ;  /* 0x000000ff3600720c */ /* 0x000fe40003f85070 */
[----:B------:R-:W-:Y:S02]  /*3900*/  SEL R54, RZ, 0x4, P2 ;  /* 0x00000004ff367807 */ /* 0x000fe40001000000 */
[----:B------:R-:W-:Y:S01]  /*3910*/  SEL R52, R50, RZ, P5 ;  /* 0x000000ff32347207 */ /* 0x000fe20002800000 */
[----:B------:R-:W-:Y:S01]  /*3920*/  VIADD R50, R4, 0xffffffa0 ;  /* 0xffffffa004327836 */ /* 0x000fe20000000000 */
[----:B------:R-:W-:Y:S01]  /*3930*/  SEL R54, R54, RZ, P5 ;  /* 0x000000ff36367207 */ /* 0x000fe20002800000 */
[----:B-1----:R-:W-:Y:S01]  /*3940*/  IMAD.WIDE R124, R48, 0x4, R124 ;  /* 0x00000004307c7825 */ /* 0x002fe200078e027c */
[----:B------:R-:W-:-:S02]  /*3950*/  ISETP.NE.U32.AND P2, PT, R52, RZ, PT ;  /* 0x000000ff3400720c */ /* 0x000fc40003f45070 */
[-C--:B------:R-:W-:Y:S01]  /*3960*/  ISETP.GE.AND P3, PT, R3, R50.reuse, PT ;  /* 0x000000320300720c */ /* 0x080fe20003f66270 */
[----:B------:R1:W-:Y:S01]  /*3970*/  LDGSTS.E [R32+0x4008], desc[UR20][R92.64], P6 ;  /* 0x040080005c207fae */ /* 0x0003e2000b1a1014 */
[----:B------:R-:W-:Y:S02]  /*3980*/  ISETP.GT.AND P5, PT, R10, 0x7f, PT ;  /* 0x0000007f0a00780c */ /* 0x000fe40003fa4270 */
[----:B------:R-:W-:Y:S01]  /*3990*/  SEL R52, RZ, 0x4, P3 ;  /* 0x00000004ff347807 */ /* 0x000fe20001800000 */
[----:B------:R2:W-:Y:S01]  /*39a0*/  LDGSTS.E [R38+0x4000], desc[UR20][R130.64], P4 ;  /* 0x0400000082267fae */ /* 0x0005e2000a1a1014 */
[----:B------:R-:W-:Y:S02]  /*39b0*/  ISETP.NE.U32.AND P4, PT, R54, RZ, PT ;  /* 0x000000ff3600720c */ /* 0x000fe40003f85070 */
[-C--:B------:R-:W-:Y:S02]  /*39c0*/  ISETP.GE.AND P3, PT, R25, R50.reuse, PT ;  /* 0x000000321900720c */ /* 0x080fe40003f66270 */
[----:B------:R-:W-:Y:S01]  /*39d0*/  ISETP.GE.AND P6, PT, R31, R50, PT ;  /* 0x000000321f00720c */ /* 0x000fe20003fc6270 */
[----:B------:R3:W-:Y:S01]  /*39e0*/  LDGSTS.E [R38+0x4008], desc[UR20][R132.64], P2 ;  /* 0x0400800084267fae */ /* 0x0007e200091a1014 */
[----:B------:R-:W-:Y:S01]  /*39f0*/  SEL R52, R52, RZ, P5 ;  /* 0x000000ff34347207 */ /* 0x000fe20002800000 */
[C---:B-1----:R-:W-:Y:S01]  /*3a00*/  IMAD.WIDE R92, R48.reuse, 0x4, R92 ;  /* 0x00000004305c7825 */ /* 0x042fe200078e025c */
[----:B------:R-:W-:Y:S01]  /*3a10*/  SEL R54, RZ, 0x4, P3 ;  /* 0x00000004ff367807 */ /* 0x000fe20001800000 */
[----:B------:R-:W0:Y:S01]  /*3a20*/  LDGDEPBAR ;  /* 0x00000000000079af */ /* 0x000e220000000000 */
[----:B------:R-:W-:Y:S01]  /*3a30*/  SEL R56, RZ, 0x4, P6 ;  /* 0x00000004ff387807 */ /* 0x000fe20003000000 */
[----:B--2---:R-:W-:Y:S01]  /*3a40*/  IMAD.WIDE R130, R48, 0x4, R130 ;  /* 0x0000000430827825 */ /* 0x004fe200078e0282 */
[----:B------:R-:W-:Y:S01]  /*3a50*/  ISETP.NE.U32.AND P3, PT, R52, RZ, PT ;  /* 0x000000ff3400720c */ /* 0x000fe20003f65070 */
[----:B------:R1:W-:Y:S01]  /*3a60*/  LDGSTS.E [R42+0xe000], desc[UR20][R134.64], P4 ;  /* 0x0e000000862a7fae */ /* 0x0003e2000a1a1014 */
[----:B------:R-:W-:-:S02]  /*3a70*/  SEL R52, R54, RZ, P5 ;  /* 0x000000ff36347207 */ /* 0x000fc40002800000 */
[-C--:B------:R-:W-:Y:S01]  /*3a80*/  ISETP.GE.AND P6, PT, R33, R50.reuse, PT ;  /* 0x000000322100720c */ /* 0x080fe20003fc6270 */
[----:B------:R2:W-:Y:S01]  /*3a90*/  LDGSTS.E [R42+0xe400], desc[UR20][R100.64], P4 ;  /* 0x0e400000642a7fae */ /* 0x0005e2000a1a1014 */
[----:B------:R-:W-:Y:S01]  /*3aa0*/  SEL R54, R56, RZ, P5 ;  /* 0x000000ff38367207 */ /* 0x000fe20002800000 */
[----:B---3--:R-:W-:Y:S01]  /*3ab0*/  IMAD.WIDE R132, R48, 0x4, R132 ;  /* 0x0000000430847825 */ /* 0x008fe200078e0284 */
[----:B------:R-:W-:Y:S01]  /*3ac0*/  ISETP.GE.AND P2, PT, R69, R50, PT ;  /* 0x000000324500720c */ /* 0x000fe20003f46270 */
[----:B------:R3:W-:Y:S04]  /*3ad0*/  LDGSTS.E [R42+0xe800], desc[UR20][R104.64], P4 ;  /* 0x0e800000682a7fae */ /* 0x0007e8000a1a1014 */
[----:B------:R4:W-:Y:S01]  /*3ae0*/  LDGSTS.E [R42+0xec00], desc[UR20][R140.64], P4 ;  /* 0x0ec000008c2a7fae */ /* 0x0009e2000a1a1014 */
[----:B-1----:R-:W-:-:S03]  /*3af0*/  IMAD.WIDE R134, R79, 0x4, R134 ;  /* 0x000000044f867825 */ /* 0x002fc600078e0286 */
[----:B------:R1:W-:Y:S01]  /*3b00*/  LDGSTS.E [R42+0xf000], desc[UR20][R108.64], P4 ;  /* 0x0f0000006c2a7fae */ /* 0x0003e2000a1a1014 */
[----:B--2---:R-:W-:-:S03]  /*3b10*/  IMAD.WIDE R100, R79, 0x4, R100 ;  /* 0x000000044f647825 */ /* 0x004fc600078e0264 */
[----:B------:R2:W-:Y:S01]  /*3b20*/  LDGSTS.E [R42+0xf400], desc[UR20][R112.64], P4 ;  /* 0x0f400000702a7fae */ /* 0x0005e2000a1a1014 */
[----:B---3--:R-:W-:-:S03]  /*3b30*/  IMAD.WIDE R104, R79, 0x4, R104 ;  /* 0x000000044f687825 */ /* 0x008fc600078e0268 */
[----:B------:R3:W-:Y:S01]  /*3b40*/  LDGSTS.E [R42+0xf800], desc[UR20][R116.64], P4 ;  /* 0x0f800000742a7fae */ /* 0x0007e2000a1a1014 */
[----:B----4-:R-:W-:-:S03]  /*3b50*/  IMAD.WIDE R140, R79, 0x4, R140 ;  /* 0x000000044f8c7825 */ /* 0x010fc600078e028c */
        /* <DEDUP_REMOVED lines=17> */
[----:B------:R-:W-:Y:S01]  /*3c70*/  ISETP.NE.U32.AND P4, PT, R52, RZ, PT ;  /* 0x000000ff3400720c */ /* 0x000fe20003f85070 */
[C---:B-1----:R-:W-:Y:S01]  /*3c80*/  IMAD.WIDE R110, R79.reuse, 0x4, R110 ;  /* 0x000000044f6e7825 */ /* 0x042fe200078e026e */
[----:B------:R-:W-:Y:S01]  /*3c90*/  SEL R52, RZ, 0x4, P6 ;  /* 0x00000004ff347807 */ /* 0x000fe20003000000 */
[----:B------:R-:W0:Y:S01]  /*3ca0*/  LDGDEPBAR ;  /* 0x00000000000079af */ /* 0x000e220000000000 */
[----:B------:R-:W-:Y:S01]  /*3cb0*/  BAR.SYNC.DEFER_BLOCKING 0x0 ;  /* 0x0000000000007b1d */ /* 0x000fe20000010000 */
[----:B------:R-:W-:Y:S01]  /*3cc0*/  ISETP.NE.U32.AND P6, PT, R54, RZ, PT ;  /* 0x000000ff3600720c */ /* 0x000fe20003fc5070 */
[C---:B--2---:R-:W-:Y:S01]  /*3cd0*/  IMAD.WIDE R114, R79.reuse, 0x4, R114 ;  /* 0x000000044f727825 */ /* 0x044fe200078e0272 */
[----:B------:R-:W-:Y:S02]  /*3ce0*/  SEL R54, RZ, 0x4, P2 ;  /* 0x00000004ff367807 */ /* 0x000fe40001000000 */
[----:B------:R-:W-:Y:S01]  /*3cf0*/  SEL R52, R52, RZ, P5 ;  /* 0x000000ff34347207 */ /* 0x000fe20002800000 */
[----:B---3--:R-:W-:Y:S01]  /*3d00*/  IMAD.WIDE R118, R79, 0x4, R118 ;  /* 0x000000044f767825 */ /* 0x008fe200078e0276 */
[----:B------:R-:W-:-:S02]  /*3d10*/  SEL R54, R54, RZ, P5 ;  /* 0x000000ff36367207 */ /* 0x000fc40002800000 */
[----:B------:R-:W-:Y:S01]  /*3d20*/  ISETP.NE.U32.AND P2, PT, R52, RZ, PT ;  /* 0x000000ff3400720c */ /* 0x000fe20003f45070 */
[----:B----4-:R-:W-:Y:S01]  /*3d30*/  IMAD.WIDE R122, R79, 0x4, R122 ;  /* 0x000000044f7a7825 */ /* 0x010fe200078e027a */
[----:B------:R-:W-:Y:S01]  /*3d40*/  @!PT LDS RZ, [RZ] ;  /* 0x00000000fffff984 */ /* 0x000fe20000000800 */
[----:B------:R-:W-:Y:S01]  /*3d50*/  @!PT LDS RZ, [RZ] ;  /* 0x00000000fffff984 */ /* 0x000fe20000000800 */
[----:B------:R-:W-:Y:S01]  /*3d60*/  @!PT LDS RZ, [RZ] ;  /* 0x00000000fffff984 */ /* 0x000fe20000000800 */
[----:B------:R1:W-:Y:S01]  /*3d70*/  LDGSTS.E [R16+0x6000], desc[UR20][R128.64], P3 ;  /* 0x0600000080107fae */ /* 0x0003e200099a1014 */
[----:B------:R-:W-:-:S03]  /*3d80*/  ISETP.GE.AND P3, PT, R71, R50, PT ;  /* 0x000000324700720c */ /* 0x000fc60003f66270 */
[----:B------:R2:W-:Y:S01]  /*3d90*/  LDGSTS.E [R16+0x6008], desc[UR20][R96.64], P4 ;  /* 0x0600800060107fae */ /* 0x0005e2000a1a1014 */
[----:B------:R-:W-:Y:S02]  /*3da0*/  SEL R52, RZ, 0x4, P3 ;  /* 0x00000004ff347807 */ /* 0x000fe40001800000 */
[----:B------:R-:W-:Y:S01]  /*3db0*/  ISETP.NE.U32.AND P3, PT, R54, RZ, PT ;  /* 0x000000ff3600720c */ /* 0x000fe20003f65070 */
[----:B------:R3:W-:Y:S01]  /*3dc0*/  LDGSTS.E [R145+0x6000], desc[UR20][R138.64], P6 ;  /* 0x060000008a917fae */ /* 0x0007e2000b1a1014 */
[-C--:B------:R-:W-:Y:S02]  /*3dd0*/  ISETP.GE.AND P4, PT, R73, R50.reuse, PT ;  /* 0x000000324900720c */ /* 0x080fe40003f86270 */
[----:B------:R-:W-:Y:S01]  /*3de0*/  ISETP.GE.AND P6, PT, R75, R50, PT ;  /* 0x000000324b00720c */ /* 0x000fe20003fc6270 */
[----:B------:R3:W-:Y:S01]  /*3df0*/  LDGSTS.E [R145+0x6008], desc[UR20][R82.64], P2 ;  /* 0x0600800052917fae */ /* 0x0007e200091a1014 */
[----:B------:R-:W-:Y:S02]  /*3e00*/  SEL R54, RZ, 0x4, P4 ;  /* 0x00000004ff367807 */ /* 0x000fe40002000000 */
[----:B------:R-:W-:-:S02]  /*3e10*/  SEL R52, R52, RZ, P5 ;  /* 0x000000ff34347207 */ /* 0x000fc40002800000 */
[----:B------:R-:W-:Y:S02]  /*3e20*/  SEL R56, RZ, 0x4, P6 ;  /* 0x00000004ff387807 */ /* 0x000fe40003000000 */
[----:B------:R-:W-:Y:S01]  /*3e30*/  ISETP.GE.AND P4, PT, R77, R50, PT ;  /* 0x000000324d00720c */ /* 0x000fe20003f86270 */
[----:B------:R3:W-:Y:S01]  /*3e40*/  LDGSTS.E [R149+0x6000], desc[UR20][R84.64], P3 ;  /* 0x0600000054957fae */ /* 0x0007e200099a1014 */
[----:B------:R-:W-:Y:S02]  /*3e50*/  SEL R54, R54, RZ, P5 ;  /* 0x000000ff36367207 */ /* 0x000fe40002800000 */
[----:B------:R-:W-:Y:S02]  /*3e60*/  ISETP.NE.U32.AND P6, PT, R52, RZ, PT ;  /* 0x000000ff3400720c */ /* 0x000fe40003fc5070 */
[----:B------:R-:W-:Y:S02]  /*3e70*/  SEL R56, R56, RZ, P5 ;  /* 0x000000ff38387207 */ /* 0x000fe40002800000 */
[----:B------:R-:W-:-:S02]  /*3e80*/  SEL R52, RZ, 0x4, P4 ;  /* 0x00000004ff347807 */ /* 0x000fc40002000000 */
[----:B------:R-:W-:Y:S02]  /*3e90*/  ISETP.NE.U32.AND P2, PT, R54, RZ, PT ;  /* 0x000000ff3600720c */ /* 0x000fe40003f45070 */
[----:B------:R-:W-:Y:S02]  /*3ea0*/  ISETP.GE.AND P4, PT, R147, R50, PT ;  /* 0x000000329300720c */ /* 0x000fe40003f86270 */
[----:B------:R-:W-:Y:S02]  /*3eb0*/  ISETP.NE.U32.AND P3, PT, R56, RZ, PT ;  /* 0x000000ff3800720c */ /* 0x000fe40003f65070 */
[----:B------:R-:W-:Y:S01]  /*3ec0*/  SEL R52, R52, RZ, P5 ;  /* 0x000000ff34347207 */ /* 0x000fe20002800000 */
[----:B------:R3:W-:Y:S01]  /*3ed0*/  LDGSTS.E [R149+0x6008], desc[UR20][R80.64], P6 ;  /* 0x0600800050957fae */ /* 0x0007e2000b1a1014 */
[----:B------:R-:W-:Y:S02]  /*3ee0*/  SEL R54, RZ, 0x4, P4 ;  /* 0x00000004ff367807 */ /* 0x000fe40002000000 */
[----:B------:R-:W-:-:S02]  /*3ef0*/  ISETP.NE.U32.AND P4, PT, R52, RZ, PT ;  /* 0x000000ff3400720c */ /* 0x000fc40003f85070 */
[----:B------:R-:W-:Y:S01]  /*3f00*/  SEL R54, R54, RZ, P5 ;  /* 0x000000ff36367207 */ /* 0x000fe20002800000 */
[----:B------:R3:W-:Y:S01]  /*3f10*/  LDGSTS.E [R157+0x6000], desc[UR20][R86.64], P2 ;  /* 0x06000000569d7fae */ /* 0x0007e200091a1014 */
[-C--:B------:R-:W-:Y:S02]  /*3f20*/  ISETP.GE.AND P2, PT, R151, R50.reuse, PT ;  /* 0x000000329700720c */ /* 0x080fe40003f46270 */
[----:B------:R-:W-:Y:S01]  /*3f30*/  ISETP.NE.U32.AND P6, PT, R54, RZ, PT ;  /* 0x000000ff3600720c */ /* 0x000fe20003fc5070 */
[----:B------:R3:W-:Y:S01]  /*3f40*/  LDGSTS.E [R157+0x6008], desc[UR20][R88.64], P3 ;  /* 0x06008000589d7fae */ /* 0x0007e200099a1014 */
[-C--:B------:R-:W-:Y:S02]  /*3f50*/  ISETP.GE.AND P3, PT, R153, R50.reuse, PT ;  /* 0x000000329900720c */ /* 0x080fe40003f66270 */
[----:B------:R-:W-:Y:S02]  /*3f60*/  SEL R52, RZ, 0x4, P2 ;  /* 0x00000004ff347807 */ /* 0x000fe40001000000 */
[----:B------:R-:W-:Y:S01]  /*3f70*/  SEL R54, RZ, 0x4, P3 ;  /* 0x00000004ff367807 */ /* 0x000fe20001800000 */
[----:B------:R3:W-:Y:S01]  /*3f80*/  LDGSTS.E [R159+0x6000], desc[UR20][R126.64], P4 ;  /* 0x060000007e9f7fae */ /* 0x0007e2000a1a1014 */
[----:B------:R-:W-:-:S02]  /*3f90*/  ISETP.GE.AND P4, PT, R6, R50, PT ;  /* 0x000000320600720c */ /* 0x000fc40003f86270 */
[-C--:B------:R-:W-:Y:S02]  /*3fa0*/  ISETP.GE.AND P2, PT, R155, R50.reuse, PT ;  /* 0x000000329b00720c */ /* 0x080fe40003f46270 */
[----:B------:R-:W-:Y:S01]  /*3fb0*/  ISETP.GE.AND P3, PT, R161, R50, PT ;  /* 0x00000032a100720c */ /* 0x000fe20003f66270 */
[----:B------:R3:W-:Y:S01]  /*3fc0*/  LDGSTS.E [R159+0x6008], desc[UR20][R90.64], P6 ;  /* 0x060080005a9f7fae */ /* 0x0007e2000b1a1014 */
[----:B------:R-:W-:Y:S02]  /*3fd0*/  SEL R52, R52, RZ, P5 ;  /* 0x000000ff34347207 */ /* 0x000fe40002800000 */
[----:B------:R-:W-:Y:S02]  /*3fe0*/  SEL R54, R54, RZ, P5 ;  /* 0x000000ff36367207 */ /* 0x000fe40002800000 */
[----:B------:R-:W-:Y:S02]  /*3ff0*/  SEL R56, RZ, 0x4, P2 ;  /* 0x00000004ff387807 */ /* 0x000fe40001000000 */
[----:B------:R-:W-:-:S02]  /*4000*/  SEL R58, RZ, 0x4, P4 ;  /* 0x00000004ff3a7807 */ /* 0x000fc40002000000 */
[-C--:B------:R-:W-:Y:S02]  /*4010*/  ISETP.GE.AND P2, PT, R163, R50.reuse, PT ;  /* 0x00000032a300720c */ /* 0x080fe40003f46270 */
[----:B------:R-:W-:Y:S02]  /*4020*/  ISETP.GE.AND P4, PT, R165, R50, PT ;  /* 0x00000032a500720c */ /* 0x000fe40003f86270 */
[----:B------:R-:W-:Y:S02]  /*4030*/  ISETP.NE.U32.AND P6, PT, R52, RZ, PT ;  /* 0x000000ff3400720c */ /* 0x000fe40003fc5070 */
[----:B------:R-:W-:Y:S02]  /*4040*/  SEL R50, RZ, 0x4, P3 ;  /* 0x00000004ff327807 */ /* 0x000fe40001800000 */
[----:B------:R-:W-:Y:S02]  /*4050*/  ISETP.NE.U32.AND P3, PT, R54, RZ, PT ;  /* 0x000000ff3600720c */ /* 0x000fe40003f65070 */
[----:B------:R-:W-:-:S02]  /*4060*/  SEL R52, RZ, 0x4, P2 ;  /* 0x00000004ff347807 */ /* 0x000fc40001000000 */
[----:B------:R-:W-:Y:S02]  /*4070*/  SEL R54, RZ, 0x4, P4 ;  /* 0x00000004ff367807 */ /* 0x000fe40002000000 */
[----:B------:R-:W-:Y:S02]  /*4080*/  SEL R56, R56, RZ, P5 ;  /* 0x000000ff38387207 */ /* 0x000fe40002800000 */
[----:B------:R-:W-:Y:S01]  /*4090*/  SEL R50, R50, RZ, P5 ;  /* 0x000000ff32327207 */ /* 0x000fe20002800000 */
[----:B------:R3:W-:Y:S01]  /*40a0*/  LDGSTS.E [R28+0x6000], desc[UR20][R94.64], P6 ;  /* 0x060000005e1c7fae */ /* 0x0007e2000b1a1014 */
[----:B------:R-:W-:Y:S02]  /*40b0*/  SEL R52, R52, RZ, P5 ;  /* 0x000000ff34347207 */ /* 0x000fe40002800000 */
[----:B------:R-:W-:Y:S01]  /*40c0*/  SEL R54, R54, RZ, P5 ;  /* 0x000000ff36367207 */ /* 0x000fe20002800000 */
[----:B------:R3:W-:Y:S01]  /*40d0*/  LDGSTS.E [R28+0x6008], desc[UR20][R136.64], P3 ;  /* 0x06008000881c7fae */ /* 0x0007e200099a1014 */
[----:B------:R-:W-:-:S02]  /*40e0*/  SEL R58, R58, RZ, P5 ;  /* 0x000000ff3a3a7207 */ /* 0x000fc40002800000 */
[----:B------:R-:W-:Y:S01]  /*40f0*/  ISETP.NE.U32.AND P4, PT, R56, RZ, PT ;  /* 0x000000ff3800720c */ /* 0x000fe20003f85070 */
[----:B------:R-:W-:Y:S01]  /*4100*/  IMAD.SHL.U32 R56, R48, 0x4, RZ ;  /* 0x0000000430387824 */ /* 0x000fe200078e00ff */
[----:B------:R-:W-:Y:S02]  /*4110*/  ISETP.NE.U32.AND P5, PT, R50, RZ, PT ;  /* 0x000000ff3200720c */ /* 0x000fe40003fa5070 */
[----:B------:R-:W-:Y:S01]  /*4120*/  ISETP.NE.U32.AND P3, PT, R52, RZ, PT ;  /* 0x000000ff3400720c */ /* 0x000fe20003f65070 */
[----:B------:R-:W-:Y:S01]  /*4130*/  VIADD R52, R4, 0xffffff80 ;  /* 0xffffff8004347836 */ /* 0x000fe20000000000 */
[----:B------:R-:W-:Y:S02]  /*4140*/  ISETP.NE.U32.AND P6, PT, R54, RZ, PT ;  /* 0x000000ff3600720c */ /* 0x000fe40003fc5070 */
[----:B------:R-:W-:Y:S02]  /*4150*/  ISETP.NE.U32.AND P2, PT, R58, RZ, PT ;  /* 0x000000ff3a00720c */ /* 0x000fe40003f45070 */
[----:B------:R-:W-:-:S03]  /*4160*/  SHF.R.S32.HI R50, RZ, 0x1f, R48 ;  /* 0x0000001fff327819 */ /* 0x000fc60000011430 */
[----:B------:R3:W-:Y:S01]  /*4170*/  LDGSTS.E [R32+0x6000], desc[UR20][R124.64], P4 ;  /* 0x060000007c207fae */ /* 0x0007e2000a1a1014 */
[----:B------:R-:W-:Y:S02]  /*4180*/  SHF.L.U64.HI R54, R48, 0x2, R50 ;  /* 0x0000000230367819 */ /* 0x000fe40000010232 */
[-C--:B-1----:R-:W-:Y:S01]  /*4190*/  IADD3 R128, P4, PT, R128, R56.reuse, RZ ;  /* 0x0000003880807210 */ /* 0x082fe20007f9e0ff */
[----:B------:R3:W-:Y:S01]  /*41a0*/  LDGSTS.E [R32+0x6008], desc[UR20][R92.64], P5 ;  /* 0x060080005c207fae */ /* 0x0007e2000a9a1014 */
[----:B--2---:R-:W-:-:S03]  /*41b0*/  IADD3 R96, P5, PT, R96, R56, RZ ;  /* 0x0000003860607210 */ /* 0x004fc60007fbe0ff */
[----:B------:R3:W-:Y:S01]  /*41c0*/  LDGSTS.E [R38+0x6000], desc[UR20][R130.64], P3 ;  /* 0x0600000082267fae */ /* 0x0007e200099a1014 */
[-C--:B------:R-:W-:Y:S01]  /*41d0*/  ISETP.GE.AND P3, PT, R3, R52.reuse, PT ;  /* 0x000000340300720c */ /* 0x080fe20003f66270 */
[--C-:B------:R-:W-:Y:S01]  /*41e0*/  IMAD.X R129, R129, 0x1, R54.reuse, P4 ;  /* 0x0000000181817824 */ /* 0x100fe200020e0636 */
[-C--:B------:R-:W-:Y:S01]  /*41f0*/  ISETP.GE.AND P4, PT, R25, R52.reuse, PT ;  /* 0x000000341900720c */ /* 0x080fe20003f86270 */
[----:B------:R3:W-:Y:S01]  /*4200*/  LDGSTS.E [R38+0x6008], desc[UR20][R132.64], P6 ;  /* 0x0600800084267fae */ /* 0x0007e2000b1a1014 */
[----:B------:R-:W-:Y:S01]  /*4210*/  SEL R58, RZ, 0x4, P3 ;  /* 0x00000004ff3a7807 */ /* 0x000fe20001800000 */
[----:B------:R-:W-:Y:S01]  /*4220*/  IMAD.X R97, R97, 0x1, R54, P5 ;  /* 0x0000000161617824 */ /* 0x000fe200028e0636 */
[----:B------:R-:W-:Y:S01]  /*4230*/  ISETP.NE.U32.AND P3, PT, RZ, UR8, PT ;  /* 0x00000008ff007c0c */ /* 0x000fe2000bf65070 */
[----:B------:R-:W0:Y:S01]  /*4240*/  LDGDEPBAR ;  /* 0x00000000000079af */ /* 0x000e220000000000 */
[----:B------:R-:W-:Y:S02]  /*4250*/  SEL R60, RZ, 0x4, P4 ;  /* 0x00000004ff3c7807 */ /* 0x000fe40002000000 */
[----:B------:R-:W-:Y:S01]  /*4260*/  ISETP.LT.OR P4, PT, R10, 0x20, P3 ;  /* 0x000000200a00780c */ /* 0x000fe20001f81670 */
[----:B------:R3:W-:Y:S01]  /*4270*/  LDGSTS.E [R42+0x10000], desc[UR20][R134.64], P2 ;  /* 0x10000000862a7fae */ /* 0x0007e200091a1014 */
[----:B------:R-:W-:-:S03]  /*4280*/  ISETP.GE.AND P5, PT, R31, R52, PT ;  /* 0x000000341f00720c */ /* 0x000fc60003fa6270 */
[----:B------:R3:W-:Y:S04]  /*4290*/  LDGSTS.E [R42+0x10400], desc[UR20][R100.64], P2 ;  /* 0x10400000642a7fae */ /* 0x0007e800091a1014 */
        /* <DEDUP_REMOVED lines=13> */
[----:B------:R3:W-:Y:S01]  /*4370*/  LDGSTS.E [R46+0x11e00], desc[UR20][R122.64], P2 ;  /* 0x11e000007a2e7fae */ /* 0x0007e200091a1014 */
[----:B------:R-:W-:-:S03]  /*4380*/  ISETP.GT.AND P2, PT, R10, 0x9f, PT ;  /* 0x0000009f0a00780c */ /* 0x000fc60003f44270 */
[----:B------:R-:W0:Y:S01]  /*4390*/  LDGDEPBAR ;  /* 0x00000000000079af */ /* 0x000e220000000000 */
[----:B------:R-:W-:Y:S02]  /*43a0*/  SEL R58, R58, RZ, P2 ;  /* 0x000000ff3a3a7207 */ /* 0x000fe40001000000 */
[----:B------:R-:W-:Y:S02]  /*43b0*/  SEL R60, R60, RZ, P2 ;  /* 0x000000ff3c3c7207 */ /* 0x000fe40001000000 */
[----:B------:R-:W-:Y:S01]  /*43c0*/  ISETP.NE.U32.AND P6, PT, R58, RZ, PT ;  /* 0x000000ff3a00720c */ /* 0x000fe20003fc5070 */
[----:B------:R-:W-:-:S04]  /*43d0*/  DEPBAR.LE SB0, 0x6 ;  /* 0x000081800000791a */ /* 0x000fc80000000000 */
[----:B------:R-:W-:Y:S06]  /*43e0*/  BAR.SYNC.DEFER_BLOCKING 0x0 ;  /* 0x0000000000007b1d */ /* 0x000fec0000010000 */
[----:B---3--:R-:W-:Y:S05]  /*43f0*/  @P4 BRA `(.L_x_6) ;  /* 0x0000000000844947 */ /* 0x008fea0003800000 */
[----:B------:R-:W-:Y:S02]  /*4400*/  UIADD3 UR4, UPT, UPT, UR10, 0xa000, URZ ;  /* 0x0000a0000a047890 */ /* 0x000fe4000fffe0ff */
[----:B------:R-:W-:Y:S02]  /*4410*/  USHF.R.U32.HI UR6, URZ, 0x4, UR10 ;  /* 0x00000004ff067899 */ /* 0x000fe4000801160a */
[----:B------:R-:W-:Y:S02]  /*4420*/  USHF.R.U32.HI UR4, URZ, 0x4, UR4 ;  /* 0x00000004ff047899 */ /* 0x000fe40008011604 */
[----:B------:R-:W-:Y:S02]  /*4430*/  USGXT.U32 UR6, UR6, 0xe ;  /* 0x0000000e0606789a */ /* 0x000fe40008000000 */
[----:B------:R-:W-:Y:S02]  /*4440*/  USGXT.U32 UR8, UR4, 0xe ;  /* 0x0000000e0408789a */ /* 0x000fe40008000000 */
[----:B------:R-:W-:-:S02]  /*4450*/  UIADD3 UR28, UP0, UPT, UR6, 0x2, URZ ;  /* 0x00000002061c7890 */ /* 0x000fc4000ff1e0ff */
[----:B------:R-:W-:Y:S01]  /*4460*/  UIADD3 UR26, UP1, UPT, UR8, 0x2, URZ ;  /* 0x00000002081a7890 */ /* 0x000fe2000ff3e0ff */
[----:B------:R-:W-:Y:S01]  /*4470*/  UMOV UR4, URZ ;  /* 0x000000ff00047c82 */ /* 0x000fe20008000000 */
[----:B------:R-:W-:Y:S01]  /*4480*/  UMOV UR30, 0x0 ;  /* 0x00000000001e7882 */ /* 0x000fe20000000000 */
[----:B------:R-:W-:Y:S02]  /*4490*/  UIADD3.X UR29, UPT, UPT, UR4, 0x40004040, URZ, UP0, !UPT ;  /* 0x40004040041d7890 */ /* 0x000fe400087fe4ff */
[----:B------:R-:W-:Y:S02]  /*44a0*/  UIADD3.X UR27, UPT, UPT, UR4, 0x40004040, URZ, UP1, !UPT ;  /* 0x40004040041b7890 */ /* 0x000fe40008ffe4ff */
[----:B------:R-:W-:Y:S02]  /*44b0*/  UIADD3.64 UR14, UPT, UPT, UR28, 0x2, URZ ;  /* 0x000000021c0e7897 */ /* 0x000fe4000fffe0ff */
[----:B------:R-:W-:Y:S02]  /*44c0*/  UIADD3.64 UR16, UPT, UPT, UR26, 0x2, URZ ;  /* 0x000000021a107897 */ /* 0x000fe4000fffe0ff */
[----:B------:R-:W-:-:S02]  /*44d0*/  UIADD3.64 UR18, UPT, UPT, UR28, 0x4, URZ ;  /* 0x000000041c127897 */ /* 0x000fc4000fffe0ff */
[----:B------:R-:W-:Y:S01]  /*44e0*/  UIADD3.64 UR24, UPT, UPT, UR26, 0x4, URZ ;  /* 0x000000041a187897 */ /* 0x000fe2000fffe0ff */
[----:B------:R-:W-:Y:S01]  /*44f0*/  UMOV UR31, 0x4100910 ;  /* 0x04100910001f7882 */ /* 0x000fe20000000000 */
[----:B------:R-:W-:Y:S01]  /*4500*/  UMOV UR7, 0x40004040 ;  /* 0x4000404000077882 */ /* 0x000fe20000000000 */
[----:B------:R-:W-:Y:S01]  /*4510*/  UMOV UR9, 0x40004040 ;  /* 0x4000404000097882 */ /* 0x000fe20000000000 */
[----:B------:R-:W-:Y:S01]  /*4520*/  UMOV UR32, 0x0 ;  /* 0x0000000000207882 */ /* 0x000fe20000000000 */
[----:B------:R-:W-:Y:S01]  /*4530*/  UMOV UR33, 0x4100910 ;  /* 0x0410091000217882 */ /* 0x000fe20000000000 */
[----:B------:R-:W-:Y:S01]  /*4540*/  UMOV UR34, 0x0 ;  /* 0x0000000000227882 */ /* 0x000fe20000000000 */
[----:B------:R-:W-:Y:S01]  /*4550*/  UMOV UR35, 0x4100910 ;  /* 0x0410091000237882 */ /* 0x000fe20000000000 */
[----:B------:R-:W-:Y:S01]  /*4560*/  UMOV UR4, UR12 ;  /* 0x0000000c00047c82 */ /* 0x000fe20008000000 */
[----:B------:R-:W-:Y:S01]  /*4570*/  UMOV UR5, URZ ;  /* 0x000000ff00057c82 */ /* 0x000fe20008000000 */
[----:B------:R1:W-:Y:S01]  /*4580*/  UTCHMMA gdesc[UR6], gdesc[UR8], tmem[UR22], tmem[UR30], idesc[UR31], !UPT ;  /* 0x00ff1e08060075ea */ /* 0x0003e2000f800016 */
[----:B------:R-:W-:Y:S01]  /*4590*/  UMOV UR36, 0x0 ;  /* 0x0000000000247882 */ /* 0x000fe20000000000 */
[----:B------:R-:W-:Y:S01]  /*45a0*/  UMOV UR37, 0x4100910 ;  /* 0x0410091000257882 */ /* 0x000fe20000000000 */
[----:B------:R1:W-:Y:S01]  /*45b0*/  UTCHMMA gdesc[UR28], gdesc[UR26], tmem[UR22], tmem[UR32], idesc[UR33], UPT ;  /* 0x00ff201a1c0075ea */ /* 0x0003e2000b800016 */
[----:B------:R-:W-:Y:S01]  /*45c0*/  UMOV UR4, UR4 ;  /* 0x0000000400047c82 */ /* 0x000fe20008000000 */
[----:B------:R1:W-:Y:S01]  /*45d0*/  UTCHMMA gdesc[UR14], gdesc[UR16], tmem[UR22], tmem[UR34], idesc[UR35], UPT ;  /* 0x00ff22100e0075ea */ /* 0x0003e2000b800016 */
[----:B------:R1:W-:Y:S01]  /*45e0*/  UTCHMMA gdesc[UR18], gdesc[UR24], tmem[UR22], tmem[UR36], idesc[UR37], UPT ;  /* 0x00ff2418120075ea */ /* 0x0003e2000b800016 */
[----:B------:R1:W-:Y:S01]  /*45f0*/  UTCBAR [UR4], URZ ;  /* 0x000000ff040073e9 */ /* 0x0003e200080000ff */
[----:B------:R-:W-:Y:S01]  /*4600*/  NOP ;  /* 0x0000000000007918 */ /* 0x000fe20000000000 */
.L_x_6:
[----:B------:R-:W-:Y:S01]  /*4610*/  BAR.SYNC.DEFER_BLOCKING 0x0 ;  /* 0x0000000000007b1d */ /* 0x000fe20000010000 */
[----:B------:R-:W-:Y:S02]  /*4620*/  SEL R58, RZ, 0x4, P5 ;  /* 0x00000004ff3a7807 */ /* 0x000fe40002800000 */
[----:B------:R-:W-:Y:S02]  /*4630*/  IADD3 R138, P5, PT, R138, R56, RZ ;  /* 0x000000388a8a7210 */ /* 0x000fe40007fbe0ff */
[----:B------:R-:W-:Y:S01]  /*4640*/  ISETP.NE.U32.AND P4, PT, R60, RZ, PT ;  /* 0x000000ff3c00720c */ /* 0x000fe20003f85070 */
[----:B-1----:R-:W-:Y:S01]  /*4650*/  UMOV UR4, URZ ;  /* 0x000000ff00047c82 */ /* 0x002fe20008000000 */
[----:B------:R-:W-:Y:S01]  /*4660*/  SEL R58, R58, RZ, P2 ;  /* 0x000000ff3a3a7207 */ /* 0x000fe20001000000 */
[----:B------:R-:W-:Y:S01]  /*4670*/  IMAD.X R139, R139, 0x1, R54, P5 ;  /* 0x000000018b8b7824 */ /* 0x000fe200028e0636 */
[----:B------:R-:W-:Y:S01]  /*4680*/  ISETP.GE.AND P5, PT, R33, R52, PT ;  /* 0x000000342100720c */ /* 0x000fe20003fa6270 */
[----:B------:R-:W-:Y:S01]  /*4690*/  @!PT LDS RZ, [RZ] ;  /* 0x00000000fffff984 */ /* 0x000fe20000000800 */
[----:B------:R-:W-:Y:S01]  /*46a0*/  @!PT LDS RZ, [RZ] ;  /* 0x00000000fffff984 */ /* 0x000fe20000000800 */
[----:B------:R-:W-:Y:S01]  /*46b0*/  @!PT LDS RZ, [RZ] ;  /* 0x00000000fffff984 */ /* 0x000fe20000000800 */
[----:B------:R-:W-:Y:S01]  /*46c0*/  LDGSTS.E [R16+0x8000], desc[UR20][R128.64], P6 ;  /* 0x0800000080107fae */ /* 0x000fe2000b1a1014 */
[----:B------:R-:W-:-:S07]  /*46d0*/  IADD3 R82, P6, PT, R82, R56, RZ ;  /* 0x0000003852527210 */ /* 0x000fce0007fde0ff */
[----:B------:R1:W-:Y:S01]  /*46e0*/  LDGSTS.E [R16+0x8008], desc[UR20][R96.64], P4 ;  /* 0x0800800060107fae */ /* 0x0003e2000a1a1014 */
[----:B------:R-:W-:Y:S01]  /*46f0*/  IMAD.X R83, R83, 0x1, R54, P6 ;  /* 0x0000000153537824 */ /* 0x000fe200030e0636 */
[----:B------:R-:W-:Y:S02]  /*4700*/  ISETP.NE.U32.AND P6, PT, R58, RZ, PT ;  /* 0x000000ff3a00720c */ /* 0x000fe40003fc5070 */
[----:B------:R-:W-:Y:S02]  /*4710*/  SEL R58, RZ, 0x4, P5 ;  /* 0x00000004ff3a7807 */ /* 0x000fe40002800000 */
[----:B------:R-:W-:Y:S02]  /*4720*/  IADD3 R84, P5, PT, R84, R56, RZ ;  /* 0x0000003854547210 */ /* 0x000fe40007fbe0ff */
[----:B------:R-:W-:-:S03]  /*4730*/  SEL R58, R58, RZ, P2 ;  /* 0x000000ff3a3a7207 */ /* 0x000fc60001000000 */
[--C-:B------:R-:W-:Y:S01]  /*4740*/  IMAD.X R85, R85, 0x1, R54.reuse, P5 ;  /* 0x0000000155557824 */ /* 0x100fe200028e0636 */
[----:B------:R-:W-:Y:S02]  /*4750*/  ISETP.GE.AND P5, PT, R69, R52, PT ;  /* 0x000000344500720c */ /* 0x000fe40003fa6270 */
[----:B------:R-:W-:Y:S01]  /*4760*/  ISETP.NE.U32.AND P4, PT, R58, RZ, PT ;  /* 0x000000ff3a00720c */ /* 0x000fe20003f85070 */
[----:B------:R-:W-:Y:S01]  /*4770*/  LDGSTS.E [R145+0x8000], desc[UR20][R138.64], P6 ;  /* 0x080000008a917fae */ /* 0x000fe2000b1a1014 */
[----:B------:R-:W-:Y:S02]  /*4780*/  SEL R58, RZ, 0x4, P5 ;  /* 0x00000004ff3a7807 */ /* 0x000fe40002800000 */
[-C--:B------:R-:W-:Y:S02]  /*4790*/  IADD3 R80, P5, PT, R80, R56.reuse, RZ ;  /* 0x0000003850507210 */ /* 0x080fe40007fbe0ff */
[-C--:B------:R-:W-:Y:S02]  /*47a0*/  IADD3 R86, P6, PT, R86, R56.reuse, RZ ;  /* 0x0000003856567210 */ /* 0x080fe40007fde0ff */
[----:B------:R-:W-:Y:S01]  /*47b0*/  SEL R58, R58, RZ, P2 ;  /* 0x000000ff3a3a7207 */ /* 0x000fe20001000000 */
[--C-:B------:R-:W-:Y:S01]  /*47c0*/  IMAD.X R81, R81, 0x1, R54.reuse, P5 ;  /* 0x0000000151517824 */ /* 0x100fe200028e0636 */
[----:B------:R-:W-:Y:S01]  /*47d0*/  IADD3 R88, P5, PT, R88, R56, RZ ;  /* 0x0000003858587210 */ /* 0x000fe20007fbe0ff */
[--C-:B------:R-:W-:Y:S01]  /*47e0*/  IMAD.X R87, R87, 0x1, R54.reuse, P6 ;  /* 0x0000000157577824 */ /* 0x100fe200030e0636 */
[----:B------:R-:W-:Y:S01]  /*47f0*/  ISETP.NE.U32.AND P6, PT, R58, RZ, PT ;  /* 0x000000ff3a00720c */ /* 0x000fe20003fc5070 */
[----:B------:R-:W-:Y:S01]  /*4800*/  LDGSTS.E [R145+0x8008], desc[UR20][R82.64], P4 ;  /* 0x0800800052917fae */ /* 0x000fe2000a1a1014 */
[----:B------:R-:W-:Y:S01]  /*4810*/  ISETP.GE.AND P4, PT, R71, R52, PT ;  /* 0x000000344700720c */ /* 0x000fe20003f86270 */
[----:B------:R-:W-:Y:S01]  /*4820*/  IMAD.X R89, R89, 0x1, R54, P5 ;  /* 0x0000000159597824 */ /* 0x000fe200028e0636 */
[----:B-1----:R-:W-:-:S02]  /*4830*/  IADD3 R96, P5, PT, R126, R56, RZ ;  /* 0x000000387e607210 */ /* 0x002fc40007fbe0ff */
[----:B------:R-:W-:Y:S02]  /*4840*/  SEL R16, RZ, 0x4, P4 ;  /* 0x00000004ff107807 */ /* 0x000fe40002000000 */
[-C--:B------:R-:W-:Y:S01]  /*4850*/  ISETP.GE.AND P4, PT, R73, R52.reuse, PT ;  /* 0x000000344900720c */ /* 0x080fe20003f86270 */
[----:B------:R-:W-:Y:S01]  /*4860*/  IMAD.X R97, R127, 0x1, R54, P5 ;  /* 0x000000017f617824 */ /* 0x000fe200028e0636 */
[----:B------:R-:W-:Y:S02]  /*4870*/  SEL R16, R16, RZ, P2 ;  /* 0x000000ff10107207 */ /* 0x000fe40001000000 */
[----:B------:R-:W-:Y:S01]  /*4880*/  ISETP.GE.AND P5, PT, R77, R52, PT ;  /* 0x000000344d00720c */ /* 0x000fe20003fa6270 */
[----:B------:R1:W-:Y:S01]  /*4890*/  LDGSTS.E [R149+0x8000], desc[UR20][R84.64], P6 ;  /* 0x0800000054957fae */ /* 0x0003e2000b1a1014 */
[----:B------:R-:W-:Y:S02]  /*48a0*/  SEL R58, RZ, 0x4, P4 ;  /* 0x00000004ff3a7807 */ /* 0x000fe40002000000 */
[----:B------:R-:W-:-:S02]  /*48b0*/  ISETP.NE.U32.AND P4, PT, R16, RZ, PT ;  /* 0x000000ff1000720c */ /* 0x000fc40003f85070 */
[----:B------:R-:W-:Y:S02]  /*48c0*/  SEL R16, RZ, 0x4, P5 ;  /* 0x00000004ff107807 */ /* 0x000fe40002800000 */
[----:B------:R-:W-:Y:S02]  /*48d0*/  ISETP.GE.AND P6, PT, R75, R52, PT ;  /* 0x000000344b00720c */ /* 0x000fe40003fc6270 */
[-C--:B------:R-:W-:Y:S02]  /*48e0*/  IADD3 R94, P5, PT, R94, R56.reuse, RZ ;  /* 0x000000385e5e7210 */ /* 0x080fe40007fbe0ff */
[----:B------:R-:W-:Y:S02]  /*48f0*/  SEL R58, R58, RZ, P2 ;  /* 0x000000ff3a3a7207 */ /* 0x000fe40001000000 */
[----:B------:R-:W-:Y:S01]  /*4900*/  SEL R60, RZ, 0x4, P6 ;  /* 0x00000004ff3c7807 */ /* 0x000fe20003000000 */
[----:B------:R-:W-:Y:S01]  /*4910*/  IMAD.X R95, R95, 0x1, R54, P5 ;  /* 0x000000015f5f7824 */ /* 0x000fe200028e0636 */
[----:B------:R-:W-:Y:S01]  /*4920*/  IADD3 R90, P6, PT, R90, R56, RZ ;  /* 0x000000385a5a7210 */ /* 0x000fe20007fde0ff */
[----:B------:R2:W-:Y:S01]  /*4930*/  LDGSTS.E [R149+0x8008], desc[UR20][R80.64], P4 ;  /* 0x0800800050957fae */ /* 0x0005e2000a1a1014 */
[----:B------:R-:W-:-:S02]  /*4940*/  ISETP.NE.U32.AND P5, PT, R58, RZ, PT ;  /* 0x000000ff3a00720c */ /* 0x000fc40003fa5070 */
[----:B------:R-:W-:Y:S01]  /*4950*/  SEL R60, R60, RZ, P2 ;  /* 0x000000ff3c3c7207 */ /* 0x000fe20001000000 */
[--C-:B------:R-:W-:Y:S01]  /*4960*/  IMAD.X R91, R91, 0x1, R54.reuse, P6 ;  /* 0x000000015b5b7824 */ /* 0x100fe200030e0636 */
[-C--:B-1----:R-:W-:Y:S02]  /*4970*/  IADD3 R84, P6, PT, R136, R56.reuse, RZ ;  /* 0x0000003888547210 */ /* 0x082fe40007fde0ff */
[----:B------:R-:W-:Y:S02]  /*4980*/  ISETP.NE.U32.AND P4, PT, R60, RZ, PT ;  /* 0x000000ff3c00720c */ /* 0x000fe40003f85070 */
[----:B------:R-:W-:Y:S01]  /*4990*/  SEL R16, R16, RZ, P2 ;  /* 0x000000ff10107207 */ /* 0x000fe20001000000 */
[--C-:B------:R-:W-:Y:S01]  /*49a0*/  IMAD.X R85, R137, 0x1, R54.reuse, P6 ;  /* 0x0000000189557824 */ /* 0x100fe200030e0636 */
[-C--:B------:R-:W-:Y:S01]  /*49b0*/  IADD3 R124, P6, PT, R124, R56.reuse, RZ ;  /* 0x000000387c7c7210 */ /* 0x080fe20007fde0ff */
[----:B--2---:R-:W-:Y:S02]  /*49c0*/  IMAD.SHL.U32 R81, R79, 0x4, RZ ;  /* 0x000000044f517824 */ /* 0x004fe400078e00ff */
[----:B------:R1:W-:Y:S01]  /*49d0*/  LDGSTS.E [R157+0x8000], desc[UR20][R86.64], P5 ;  /* 0x08000000569d7fae */ /* 0x0003e2000a9a1014 */
[----:B------:R-:W-:Y:S01]  /*49e0*/  ISETP.NE.U32.AND P5, PT, R16, RZ, PT ;  /* 0x000000ff1000720c */ /* 0x000fe20003fa5070 */
[----:B------:R-:W-:Y:S01]  /*49f0*/  IMAD.X R125, R125, 0x1, R54, P6 ;  /* 0x000000017d7d7824 */ /* 0x000fe200030e0636 */
[----:B------:R-:W-:-:S02]  /*4a00*/  IADD3 R92, P6, PT, R92, R56, RZ ;  /* 0x000000385c5c7210 */ /* 0x000fc40007fde0ff */
[----:B------:R-:W-:Y:S01]  /*4a10*/  SHF.R.S32.HI R16, RZ, 0x1f, R79 ;  /* 0x0000001fff107819 */ /* 0x000fe2000001144f */
[----:B------:R2:W-:Y:S01]  /*4a20*/  LDGSTS.E [R157+0x8008], desc[UR20][R88.64], P4 ;  /* 0x08008000589d7fae */ /* 0x0005e2000a1a1014 */
[----:B------:R-:W-:Y:S01]  /*4a30*/  ISETP.GE.AND P4, PT, R147, R52, PT ;  /* 0x000000349300720c */ /* 0x000fe20003f86270 */
[--C-:B------:R-:W-:Y:S01]  /*4a40*/  IMAD.X R93, R93, 0x1, R54.reuse, P6 ;  /* 0x000000015d5d7824 */ /* 0x100fe200030e0636 */
[----:B------:R-:W-:Y:S02]  /*4a50*/  IADD3 R126, P6, PT, R130, R56, RZ ;  /* 0x00000038827e7210 */ /* 0x000fe40007fde0ff */
[----:B------:R-:W-:Y:S02]  /*4a60*/  SEL R58, RZ, 0x4, P4 ;  /* 0x00000004ff3a7807 */ /* 0x000fe40002000000 */
[----:B------:R-:W-:Y:S01]  /*4a70*/  ISETP.GE.AND P4, PT, R151, R52, PT ;  /* 0x000000349700720c */ /* 0x000fe20003f86270 */
[----:B------:R3:W-:Y:S01]  /*4a80*/  LDGSTS.E [R159+0x8000], desc[UR20][R96.64], P5 ;  /* 0x08000000609f7fae */ /* 0x0007e2000a9a1014 */
[----:B------:R-:W-:Y:S01]  /*4a90*/  IMAD.X R127, R131, 0x1, R54, P6 ;  /* 0x00000001837f7824 */ /* 0x000fe200030e0636 */
[----:B------:R-:W-:-:S02]  /*4aa0*/  SEL R58, R58, RZ, P2 ;  /* 0x000000ff3a3a7207 */ /* 0x000fc40001000000 */
[----:B-1----:R-:W-:Y:S02]  /*4ab0*/  IADD3 R86, P5, PT, R132, R56, RZ ;  /* 0x0000003884567210 */ /* 0x002fe40007fbe0ff */
[----:B------:R-:W-:Y:S02]  /*4ac0*/  SHF.L.U64.HI R83, R79, 0x2, R16 ;  /* 0x000000024f537819 */ /* 0x000fe40000010210 */
[-C--:B--2---:R-:W-:Y:S01]  /*4ad0*/  IADD3 R88, P6, PT, R134, R81.reuse, RZ ;  /* 0x0000005186587210 */ /* 0x084fe20007fde0ff */
[----:B------:R-:W-:Y:S01]  /*4ae0*/  IMAD.X R87, R133, 0x1, R54, P5 ;  /* 0x0000000185577824 */ /* 0x000fe200028e0636 */
[----:B------:R-:W-:Y:S02]  /*4af0*/  SEL R60, RZ, 0x4, P4 ;  /* 0x00000004ff3c7807 */ /* 0x000fe40002000000 */
[----:B------:R-:W-:Y:S01]  /*4b00*/  ISETP.NE.U32.AND P4, PT, R58, RZ, PT ;  /* 0x000000ff3a00720c */ /* 0x000fe20003f85070 */
[----:B------:R-:W-:Y:S01]  /*4b10*/  IMAD.X R89, R135, 0x1, R83, P6 ;  /* 0x0000000187597824 */ /* 0x000fe200030e0653 */
[----:B---3--:R-:W-:-:S02]  /*4b20*/  IADD3 R96, P5, PT, R100, R81, RZ ;  /* 0x0000005164607210 */ /* 0x008fc40007fbe0ff */
[-C--:B------:R-:W-:Y:S02]  /*4b30*/  IADD3 R100, P6, PT, R104, R81.reuse, RZ ;  /* 0x0000005168647210 */ /* 0x080fe40007fde0ff */
[----:B------:R-:W-:Y:S01]  /*4b40*/  SEL R60, R60, RZ, P2 ;  /* 0x000000ff3c3c7207 */ /* 0x000fe20001000000 */
[--C-:B------:R-:W-:Y:S01]  /*4b50*/  IMAD.X R97, R101, 0x1, R83.reuse, P5 ;  /* 0x0000000165617824 */ /* 0x100fe200028e0653 */
[----:B------:R-:W-:Y:S01]  /*4b60*/  IADD3 R104, P5, PT, R140, R81, RZ ;  /* 0x000000518c687210 */ /* 0x000fe20007fbe0ff */
[----:B------:R-:W-:Y:S01]  /*4b70*/  IMAD.X R101, R105, 0x1, R83, P6 ;  /* 0x0000000169657824 */ /* 0x000fe200030e0653 */
[----:B------:R-:W-:-:S03]  /*4b80*/  ISETP.NE.U32.AND P6, PT, R60, RZ, PT ;  /* 0x000000ff3c00720c */ /* 0x000fc60003fc5070 */
[----:B------:R1:W-:Y:S01]  /*4b90*/  LDGSTS.E [R159+0x8008], desc[UR20][R90.64], P4 ;  /* 0x080080005a9f7fae */ /* 0x0003e2000a1a1014 */
[-C--:B------:R-:W-:Y:S01]  /*4ba0*/  ISETP.GE.AND P4, PT, R153, R52.reuse, PT ;  /* 0x000000349900720c */ /* 0x080fe20003f86270 */
[--C-:B------:R-:W-:Y:S01]  /*4bb0*/  IMAD.X R105, R141, 0x1, R83.reuse, P5 ;  /* 0x000000018d697824 */ /* 0x100fe200028e0653 */
[-C--:B------:R-:W-:Y:S02]  /*4bc0*/  IADD3 R108, P5, PT, R108, R81.reuse, RZ ;  /* 0x000000516c6c7210 */ /* 0x080fe40007fbe0ff */
[----:B------:R-:W-:Y:S02]  /*4bd0*/  SEL R58, RZ, 0x4, P4 ;  /* 0x00000004ff3a7807 */ /* 0x000fe40002000000 */
[----:B------:R-:W-:Y:S01]  /*4be0*/  ISETP.GE.AND P4, PT, R155, R52, PT ;  /* 0x000000349b00720c */ /* 0x000fe20003f86270 */
[----:B------:R-:W-:Y:S01]  /*4bf0*/  IMAD.X R109, R109, 0x1, R83, P5 ;  /* 0x000000016d6d7824 */ /* 0x000fe200028e0653 */
[----:B------:R-:W-:Y:S01]  /*4c00*/  SEL R58, R58, RZ, P2 ;  /* 0x000000ff3a3a7207 */ /* 0x000fe20001000000 */
[----:B------:R2:W-:Y:S01]  /*4c10*/  LDGSTS.E [R28+0x8000], desc[UR20][R94.64], P6 ;  /* 0x080000005e1c7fae */ /* 0x0005e2000b1a1014 */
[----:B------:R-:W-:-:S02]  /*4c20*/  IADD3 R116, P6, PT, R116, R81, RZ ;  /* 0x0000005174747210 */ /* 0x000fc40007fde0ff */
[----:B------:R-:W-:Y:S02]  /*4c30*/  SEL R60, RZ, 0x4, P4 ;  /* 0x00000004ff3c7807 */ /* 0x000fe40002000000 */
[----:B------:R-:W-:Y:S01]  /*4c40*/  ISETP.NE.U32.AND P4, PT, R58, RZ, PT ;  /* 0x000000ff3a00720c */ /* 0x000fe20003f85070 */
[--C-:B------:R-:W-:Y:S01]  /*4c50*/  IMAD.X R117, R117, 0x1, R83.reuse, P6 ;  /* 0x0000000175757824 */ /* 0x100fe200030e0653 */
[-C--:B------:R-:W-:Y:S02]  /*4c60*/  IADD3 R98, P6, PT, R98, R81.reuse, RZ ;  /* 0x0000005162627210 */ /* 0x080fe40007fde0ff */
[----:B------:R-:W-:Y:S02]  /*4c70*/  SEL R60, R60, RZ, P2 ;  /* 0x000000ff3c3c7207 */ /* 0x000fe40001000000 */
[----:B------:R-:W-:Y:S01]  /*4c80*/  IADD3 R112, P5, PT, R112, R81, RZ ;  /* 0x0000005170707210 */ /* 0x000fe20007fbe0ff */
[----:B------:R-:W-:Y:S01]  /*4c90*/  IMAD.X R99, R99, 0x1, R83, P6 ;  /* 0x0000000163637824 */ /* 0x000fe200030e0653 */
[----:B------:R-:W-:-:S03]  /*4ca0*/  ISETP.NE.U32.AND P6, PT, R60, RZ, PT ;  /* 0x000000ff3c00720c */ /* 0x000fc60003fc5070 */
[----:B------:R-:W-:Y:S01]  /*4cb0*/  IMAD.X R113, R113, 0x1, R83, P5 ;  /* 0x0000000171717824 */ /* 0x000fe200028e0653 */
[----:B-1----:R-:W-:Y:S01]  /*4cc0*/  IADD3 R90, P5, PT, R120, R81, RZ ;  /* 0x00000051785a7210 */ /* 0x002fe20007fbe0ff */
[----:B------:R1:W-:Y:S01]  /*4cd0*/  LDGSTS.E [R28+0x8008], desc[UR20][R84.64], P4 ;  /* 0x08008000541c7fae */ /* 0x0003e2000a1a1014 */
[----:B------:R-:W-:-:S03]  /*4ce0*/  ISETP.GE.AND P4, PT, R161, R52, PT ;  /* 0x00000034a100720c */ /* 0x000fc60003f86270 */
[--C-:B------:R-:W-:Y:S01]  /*4cf0*/  IMAD.X R91, R121, 0x1, R83.reuse, P5 ;  /* 0x00000001795b7824 */ /* 0x100fe200028e0653 */
[----:B------:R-:W-:Y:S02]  /*4d00*/  SEL R58, RZ, 0x4, P4 ;  /* 0x00000004ff3a7807 */ /* 0x000fe40002000000 */
[-C--:B------:R-:W-:Y:S01]  /*4d10*/  ISETP.GE.AND P4, PT, R163, R52.reuse, PT ;  /* 0x00000034a300720c */ /* 0x080fe20003f86270 */
[----:B------:R3:W-:Y:S01]  /*4d20*/  LDGSTS.E [R32+0x8000], desc[UR20][R124.64], P6 ;  /* 0x080000007c207fae */ /* 0x0007e2000b1a1014 */
[-C--:B------:R-:W-:Y:S02]  /*4d30*/  IADD3 R106, P6, PT, R106, R81.reuse, RZ ;  /* 0x000000516a6a7210 */ /* 0x080fe40007fde0ff */
[----:B------:R-:W-:Y:S02]  /*4d40*/  SEL R60, RZ, 0x4, P4 ;  /* 0x00000004ff3c7807 */ /* 0x000fe40002000000 */
[----:B------:R-:W-:Y:S01]  /*4d50*/  ISETP.GE.AND P4, PT, R165, R52, PT ;  /* 0x00000034a500720c */ /* 0x000fe20003f86270 */
[----:B------:R-:W-:Y:S01]  /*4d60*/  IMAD.X R107, R107, 0x1, R83, P6 ;  /* 0x000000016b6b7824 */ /* 0x000fe200030e0653 */
[----:B--2---:R-:W-:-:S02]  /*4d70*/  IADD3 R94, P5, PT, R102, R81, RZ ;  /* 0x00000051665e7210 */ /* 0x004fc40007fbe0ff */
[----:B-1----:R-:W-:Y:S02]  /*4d80*/  SEL R28, RZ, 0x4, P4 ;  /* 0x00000004ff1c7807 */ /* 0x002fe40002000000 */
[-C--:B------:R-:W-:Y:S01]  /*4d90*/  IADD3 R84, P6, PT, R110, R81.reuse, RZ ;  /* 0x000000516e547210 */ /* 0x080fe20007fde0ff */
[--C-:B------:R-:W-:Y:S01]  /*4da0*/  IMAD.X R95, R103, 0x1, R83.reuse, P5 ;  /* 0x00000001675f7824 */ /* 0x100fe200028e0653 */
[----:B------:R-:W-:Y:S02]  /*4db0*/  ISETP.GE.AND P4, PT, R6, R52, PT ;  /* 0x000000340600720c */ /* 0x000fe40003f86270 */
[----:B------:R-:W-:Y:S01]  /*4dc0*/  IADD3 R102, P5, PT, R142, R81, RZ ;  /* 0x000000518e667210 */ /* 0x000fe20007fbe0ff */
[--C-:B------:R-:W-:Y:S01]  /*4dd0*/  IMAD.X R85, R111, 0x1, R83.reuse, P6 ;  /* 0x000000016f557824 */ /* 0x100fe200030e0653 */
[----:B------:R-:W-:Y:S02]  /*4de0*/  SEL R58, R58, RZ, P2 ;  /* 0x000000ff3a3a7207 */ /* 0x000fe40001000000 */
[----:B------:R-:W-:Y:S01]  /*4df0*/  SEL R52, RZ, 0x4, P4 ;  /* 0x00000004ff347807 */ /* 0x000fe20002000000 */
[----:B------:R-:W-:Y:S01]  /*4e00*/  IMAD.X R103, R143, 0x1, R83, P5 ;  /* 0x000000018f677824 */ /* 0x000fe200028e0653 */
[----:B------:R-:W-:-:S02]  /*4e10*/  SEL R60, R60, RZ, P2 ;  /* 0x000000ff3c3c7207 */ /* 0x000fc40001000000 */
[----:B------:R-:W-:Y:S02]  /*4e20*/  SEL R28, R28, RZ, P2 ;  /* 0x000000ff1c1c7207 */ /* 0x000fe40001000000 */
[----:B------:R-:W-:Y:S02]  /*4e30*/  IADD3 R110, P6, PT, R114, R81, RZ ;  /* 0x00000051726e7210 */ /* 0x000fe40007fde0ff */
[----:B------:R-:W-:Y:S02]  /*4e40*/  ISETP.NE.U32.AND P5, PT, R58, RZ, PT ;  /* 0x000000ff3a00720c */ /* 0x000fe40003fa5070 */
[----:B------:R-:W-:Y:S01]  /*4e50*/  SEL R52, R52, RZ, P2 ;  /* 0x000000ff34347207 */ /* 0x000fe20001000000 */
[----:B------:R-:W-:Y:S01]  /*4e60*/  IMAD.X R111, R115, 0x1, R83, P6 ;  /* 0x00000001736f7824 */ /* 0x000fe200030e0653 */
[----:B------:R-:W-:Y:S02]  /*4e70*/  ISETP.NE.U32.AND P4, PT, R60, RZ, PT ;  /* 0x000000ff3c00720c */ /* 0x000fe40003f85070 */
[----:B------:R-:W-:-:S02]  /*4e80*/  ISETP.NE.U32.AND P2, PT, R28, RZ, PT ;  /* 0x000000ff1c00720c */ /* 0x000fc40003f45070 */
[----:B------:R-:W-:-:S05]  /*4e90*/  ISETP.NE.U32.AND P6, PT, R52, RZ, PT ;  /* 0x000000ff3400720c */ /* 0x000fca0003fc5070 */
[----:B------:R3:W-:Y:S01]  /*4ea0*/  LDGSTS.E [R32+0x8008], desc[UR20][R92.64], P5 ;  /* 0x080080005c207fae */ /* 0x0007e2000a9a1014 */
[----:B------:R-:W-:-:S03]  /*4eb0*/  IADD3 R114, P5, PT, R118, R81, RZ ;  /* 0x0000005176727210 */ /* 0x000fc60007fbe0ff */
[----:B------:R3:W-:Y:S01]  /*4ec0*/  LDGSTS.E [R38+0x8000], desc[UR20][R126.64], P4 ;  /* 0x080000007e267fae */ /* 0x0007e2000a1a1014 */
[----:B------:R-:W-:Y:S01]  /*4ed0*/  ISETP.GE.AND P4, PT, R10, 0x40, PT ;  /* 0x000000400a00780c */ /* 0x000fe20003f86270 */
[----:B------:R-:W-:Y:S01]  /*4ee0*/  IMAD.X R115, R119, 0x1, R83, P5 ;  /* 0x0000000177737824 */ /* 0x000fe200028e0653 */
[----:B------:R-:W-:Y:S01]  /*4ef0*/  IADD3 R118, P5, PT, R122, R81, RZ ;  /* 0x000000517a767210 */ /* 0x000fe20007fbe0ff */
[----:B------:R3:W-:Y:S01]  /*4f00*/  LDGSTS.E [R38+0x8008], desc[UR20][R86.64], P2 ;  /* 0x0800800056267fae */ /* 0x0007e200091a1014 */
[----:B------:R-:W-:-:S03]  /*4f10*/  ISETP.GE.AND P2, PT, R10, 0x20, PT ;  /* 0x000000200a00780c */ /* 0x000fc60003f46270 */
[----:B------:R-:W0:Y:S01]  /*4f20*/  LDGDEPBAR ;  /* 0x00000000000079af */ /* 0x000e220000000000 */
[----:B------:R-:W-:-:S03]  /*4f30*/  IMAD.X R119, R123, 0x1, R83, P5 ;  /* 0x000000017b777824 */ /* 0x000fc600028e0653 */
        /* <DEDUP_REMOVED lines=16> */
[----:B------:R-:W0:Y:S01]  /*5040*/  LDGDEPBAR ;  /* 0x00000000000079af */ /* 0x000e220000000000 */
[----:B------:R-:W-:Y:S05]  /*5050*/  @!P4 BRA `(.L_x_7) ;  /* 0x000000180064c947 */ /* 0x000fea0003800000 */
[----:B---3--:R-:W-:Y:S01]  /*5060*/  SHF.R.S32.HI R46, RZ, 0x1f, R8 ;  /* 0x0000001fff2e7819 */ /* 0x008fe20000011408 */
[-C--:B------:R-:W-:Y:S01]  /*5070*/  IMAD R97, R165, R78.reuse, RZ ;  /* 0x0000004ea5617224 */ /* 0x080fe200078e02ff */
[C---:B------:R-:W-:Y:S01]  /*5080*/  IADD3 R110, P6, PT, R8.reuse, R67, RZ ;  /* 0x00000043086e7210 */ /* 0x040fe20007fde0ff */
[-C--:B------:R-:W-:Y:S01]  /*5090*/  IMAD R101, R161, R78.reuse, RZ ;  /* 0x0000004ea1657224 */ /* 0x080fe200078e02ff */
[C---:B------:R-:W-:Y:S01]  /*50a0*/  IADD3 R106, P4, PT, R8.reuse, R63, RZ ;  /* 0x0000003f086a7210 */ /* 0x040fe20007f9e0ff */
[----:B------:R-:W-:Y:S01]  /*50b0*/  IMAD R99, R155, R78, RZ ;  /* 0x0000004e9b637224 */ /* 0x000fe200078e02ff */
[-C--:B------:R-:W-:Y:S01]  /*50c0*/  LEA.HI.X.SX32 R133, R67, R46.reuse, 0x1, P6 ;  /* 0x0000002e43857211 */ /* 0x080fe200030f0eff */
[----:B------:R-:W-:Y:S01]  /*50d0*/  IMAD.MOV.U32 R96, RZ, RZ, RZ ;  /* 0x000000ffff607224 */ /* 0x000fe200078e00ff */
[C---:B------:R-:W-:Y:S01]  /*50e0*/  IADD3 R108, P5, PT, R8.reuse, R65, RZ ;  /* 0x00000041086c7210 */ /* 0x040fe20007fbe0ff */
[----:B------:R-:W-:Y:S01]  /*50f0*/  UMOV UR13, UR12 ;  /* 0x0000000c000d7c82 */ /* 0x000fe20008000000 */
[C---:B------:R-:W-:Y:S01]  /*5100*/  IADD3 R89, P6, PT, R8.reuse, R61, RZ ;  /* 0x0000003d08597210 */ /* 0x040fe20007fde0ff */
[----:B------:R-:W-:Y:S01]  /*5110*/  UMOV UR18, 0x1 ;  /* 0x0000000100127882 */ /* 0x000fe20000000000 */
[-C--:B------:R-:W-:Y:S01]  /*5120*/  LEA.HI.X.SX32 R129, R63, R46.reuse, 0x1, P4 ;  /* 0x0000002e3f817211 */ /* 0x080fe200020f0eff */
[----:B------:R-:W-:Y:S01]  /*5130*/  UMOV UR19, 0x4 ;  /* 0x0000000400137882 */ /* 0x000fe20000000000 */
[C---:B------:R-:W-:Y:S01]  /*5140*/  IADD3 R76, P4, PT, R8.reuse, R57, RZ ;  /* 0x00000039084c7210 */ /* 0x040fe20007f9e0ff */
[----:B------:R-:W1:Y:S01]  /*5150*/  LDC.64 R62, c[0x0][0x388] ;  /* 0x0000e200ff3e7b82 */ /* 0x000e620000000a00 */
[-C--:B------:R-:W-:Y:S01]  /*5160*/  LEA.HI.X.SX32 R131, R65, R46.reuse, 0x1, P5 ;  /* 0x0000002e41837211 */ /* 0x080fe200028f0eff */
[----:B------:R-:W-:Y:S01]  /*5170*/  UMOV UR5, URZ ;  /* 0x000000ff00057c82 */ /* 0x000fe20008000000 */
[-C--:B------:R-:W-:Y:S01]  /*5180*/  LEA.HI.X.SX32 R104, R61, R46.reuse, 0x1, P6 ;  /* 0x0000002e3d687211 */ /* 0x080fe200030f0eff */
[----:B------:R-:W-:Y:S01]  /*5190*/  UMOV UR6, URZ ;  /* 0x000000ff00067c82 */ /* 0x000fe20008000000 */
[C---:B------:R-:W-:Y:S01]  /*51a0*/  IADD3 R88, P5, PT, R8.reuse, R59, RZ ;  /* 0x0000003b08587210 */ /* 0x040fe20007fbe0ff */
[----:B------:R-:W-:Y:S01]  /*51b0*/  UMOV UR7, URZ ;  /* 0x000000ff00077c82 */ /* 0x000fe20008000000 */
[----:B------:R-:W-:Y:S01]  /*51c0*/  IADD3 R68, P6, PT, R8, R55, RZ ;  /* 0x0000003708447210 */ /* 0x000fe20007fde0ff */
[----:B------:R-:W2:Y:S01]  /*51d0*/  LDC.64 R60, c[0x0][0x380] ;  /* 0x0000e000ff3c7b82 */ /* 0x000ea20000000a00 */
[----:B------:R-:W-:-:S02]  /*51e0*/  LEA.HI.X.SX32 R93, R57, R46, 0x1, P4 ;  /* 0x0000002e395d7211 */ /* 0x000fc400020f0eff */
[C---:B------:R-:W-:Y:S02]  /*51f0*/  IADD3 R52, P4, PT, R8.reuse, R51, RZ ;  /* 0x0000003308347210 */ /* 0x040fe40007f9e0ff */
[-C--:B------:R-:W-:Y:S02]  /*5200*/  LEA.HI.X.SX32 R127, R59, R46.reuse, 0x1, P5 ;  /* 0x0000002e3b7f7211 */ /* 0x080fe400028f0eff */
[-C--:B------:R-:W-:Y:S02]  /*5210*/  LEA.HI.X.SX32 R55, R55, R46.reuse, 0x1, P6 ;  /* 0x0000002e37377211 */ /* 0x080fe400030f0eff */
[C---:B------:R-:W-:Y:S02]  /*5220*/  IADD3 R59, P5, PT, R8.reuse, R53, RZ ;  /* 0x00000035083b7210 */ /* 0x040fe40007fbe0ff */
[----:B------:R-:W-:Y:S02]  /*5230*/  IADD3 R57, P6, PT, R8, R49, RZ ;  /* 0x0000003108397210 */ /* 0x000fe40007fde0ff */
[----:B------:R-:W-:-:S02]  /*5240*/  LEA.HI.X.SX32 R51, R51, R46, 0x1, P4 ;  /* 0x0000002e33337211 */ /* 0x000fc400020f0eff */
[----:B------:R-:W-:Y:S02]  /*5250*/  IADD3 R65, P4, PT, R8, R45, RZ ;  /* 0x0000002d08417210 */ /* 0x000fe40007f9e0ff */
[-C--:B------:R-:W-:Y:S01]  /*5260*/  LEA.HI.X.SX32 R100, R53, R46.reuse, 0x1, P5 ;  /* 0x0000002e35647211 */ /* 0x080fe200028f0eff */
[----:B------:R-:W-:Y:S01]  /*5270*/  IMAD.SHL.U32 R53, R52, 0x4, RZ ;  /* 0x0000000434357824 */ /* 0x000fe200078e00ff */
[-C--:B------:R-:W-:Y:S02]  /*5280*/  LEA.HI.X.SX32 R80, R49, R46.reuse, 0x1, P6 ;  /* 0x0000002e31507211 */ /* 0x080fe400030f0eff */
[C---:B------:R-:W-:Y:S02]  /*5290*/  IADD3 R32, P5, PT, R8.reuse, R47, RZ ;  /* 0x0000002f08207210 */ /* 0x040fe40007fbe0ff */
[----:B------:R-:W-:Y:S01]  /*52a0*/  IADD3 R28, P6, PT, R8, R43, RZ ;  /* 0x0000002b081c7210 */ /* 0x000fe20007fde0ff */
[----:B--2---:R-:W-:Y:S01]  /*52b0*/  IMAD.WIDE.U32 R48, R48, 0x14, R60 ;  /* 0x0000001430307825 */ /* 0x004fe200078e003c */
[----:B------:R-:W-:-:S02]  /*52c0*/  LEA.HI.X.SX32 R64, R45, R46, 0x1, P4 ;  /* 0x0000002e2d407211 */ /* 0x000fc400020f0eff */
[----:B------:R-:W-:Y:S01]  /*52d0*/  IADD3 R91, P4, PT, R8, R39, RZ ;  /* 0x00000027085b7210 */ /* 0x000fe20007f9e0ff */
[----:B------:R-:W-:Y:S01]  /*52e0*/  IMAD.SHL.U32 R45, R68, 0x4, RZ ;  /* 0x00000004442d7824 */ /* 0x000fe200078e00ff */
[-C--:B------:R-:W-:Y:S01]  /*52f0*/  LEA.HI.X.SX32 R85, R47, R46.reuse, 0x1, P5 ;  /* 0x0000002e2f557211 */ /* 0x080fe200028f0eff */
[----:B------:R-:W-:Y:S01]  /*5300*/  IMAD.SHL.U32 R61, R32, 0x4, RZ ;  /* 0x00000004203d7824 */ /* 0x000fe200078e00ff */
[-C--:B------:R-:W-:Y:S02]  /*5310*/  LEA.HI.X.SX32 R67, R43, R46.reuse, 0x1, P6 ;  /* 0x0000002e2b437211 */ /* 0x080fe400030f0eff */
[C---:B------:R-:W-:Y:S02]  /*5320*/  IADD3 R87, P5, PT, R8.reuse, R41, RZ ;  /* 0x0000002908577210 */ /* 0x040fe40007fbe0ff */
[----:B------:R-:W-:Y:S02]  /*5330*/  IADD3 R95, P6, PT, R8, R35, RZ ;  /* 0x00000023085f7210 */ /* 0x000fe40007fde0ff */
[----:B------:R-:W-:Y:S01]  /*5340*/  LEA.HI.X.SX32 R42, R39, R46, 0x1, P4 ;  /* 0x0000002e272a7211 */ /* 0x000fe200020f0eff */
[----:B-1----:R-:W-:Y:S01]  /*5350*/  IMAD.WIDE.U32 R38, R79, 0x14, R62 ;  /* 0x000000144f267825 */ /* 0x002fe200078e003e */
[----:B------:R-:W-:-:S02]  /*5360*/  SHF.R.S32.HI R8, RZ, 0x1f, R12 ;  /* 0x0000001fff087819 */ /* 0x000fc4000001140c */
[----:B------:R-:W-:Y:S01]  /*5370*/  IADD3 R90, P4, PT, R12, R97, RZ ;  /* 0x000000610c5a7210 */ /* 0x000fe20007f9e0ff */
[----:B------:R-:W-:Y:S01]  /*5380*/  IMAD.SHL.U32 R79, R28, 0x4, RZ ;  /* 0x000000041c4f7824 */ /* 0x000fe200078e00ff */
[-C--:B------:R-:W-:Y:S01]  /*5390*/  LEA.HI.X.SX32 R58, R41, R46.reuse, 0x1, P5 ;  /* 0x0000002e293a7211 */ /* 0x080fe200028f0eff */
[----:B------:R-:W-:Y:S01]  /*53a0*/  IMAD R41, R16, 0x14, RZ ;  /* 0x0000001410297824 */ /* 0x000fe200078e02ff */
[----:B------:R-:W-:Y:S01]  /*53b0*/  LEA.HI.X.SX32 R46, R35, R46, 0x1, P6 ;  /* 0x0000002e232e7211 */ /* 0x000fe200030f0eff */
[----:B------:R-:W-:Y:S01]  /*53c0*/  IMAD R35, R163, R78, RZ ;  /* 0x0000004ea3237224 */ /* 0x000fe200078e02ff */
[C---:B------:R-:W-:Y:S02]  /*53d0*/  IADD3 R102, P5, PT, R12.reuse, R29, RZ ;  /* 0x0000001d0c667210 */ /* 0x040fe40007fbe0ff */
[----:B------:R-:W-:Y:S02]  /*53e0*/  LEA.HI.X.SX32 R97, R97, R8, 0x1, P4 ;  /* 0x0000000861617211 */ /* 0x000fe400020f0eff */
[----:B------:R-:W-:-:S02]  /*53f0*/  IADD3 R98, P6, PT, R12, R27, RZ ;  /* 0x0000001b0c627210 */ /* 0x000fc40007fde0ff */
[C---:B------:R-:W-:Y:S02]  /*5400*/  IADD3 R84, P4, PT, R12.reuse, R23, RZ ;  /* 0x000000170c547210 */ /* 0x040fe40007f9e0ff */
[-C--:B------:R-:W-:Y:S02]  /*5410*/  LEA.HI.X.SX32 R125, R29, R8.reuse, 0x1, P5 ;  /* 0x000000081d7d7211 */ /* 0x080fe400028f0eff */
[C---:B------:R-:W-:Y:S02]  /*5420*/  IADD3 R72, P5, PT, R12.reuse, R21, RZ ;  /* 0x000000150c487210 */ /* 0x040fe40007fbe0ff */
[-C--:B------:R-:W-:Y:S01]  /*5430*/  LEA.HI.X.SX32 R123, R27, R8.reuse, 0x1, P6 ;  /* 0x000000081b7b7211 */ /* 0x080fe200030f0eff */
[----:B------:R-:W-:Y:S01]  /*5440*/  IMAD.SHL.U32 R27, R89, 0x4, RZ ;  /* 0x00000004591b7824 */ /* 0x000fe200078e00ff */
[----:B------:R-:W-:Y:S02]  /*5450*/  LEA.HI.X.SX32 R121, R23, R8, 0x1, P4 ;  /* 0x0000000817797211 */ /* 0x000fe400020f0eff */
[----:B------:R-:W-:-:S02]  /*5460*/  IADD3 R60, P6, PT, R12, R19, RZ ;  /* 0x000000130c3c7210 */ /* 0x000fc40007fde0ff */
[----:B------:R-:W-:Y:S02]  /*5470*/  IADD3 R62, P4, PT, R12, R17, RZ ;  /* 0x000000110c3e7210 */ /* 0x000fe40007f9e0ff */
[-C--:B------:R-:W-:Y:S01]  /*5480*/  LEA.HI.X.SX32 R119, R21, R8.reuse, 0x1, P5 ;  /* 0x0000000815777211 */ /* 0x080fe200028f0eff */
[----:B------:R-:W-:Y:S01]  /*5490*/  IMAD.SHL.U32 R21, R106, 0x4, RZ ;  /* 0x000000046a157824 */ /* 0x000fe200078e00ff */
[----:B------:R-:W-:Y:S02]  /*54a0*/  IADD3 R66, P5, PT, R12, R15, RZ ;  /* 0x0000000f0c427210 */ /* 0x000fe40007fbe0ff */
[-C--:B------:R-:W-:Y:S02]  /*54b0*/  LEA.HI.X.SX32 R117, R19, R8.reuse, 0x1, P6 ;  /* 0x0000000813757211 */ /* 0x080fe400030f0eff */
[----:B------:R-:W-:Y:S01]  /*54c0*/  LEA.HI.X.SX32 R115, R17, R8, 0x1, P4 ;  /* 0x0000000811737211 */ /* 0x000fe200020f0eff */
[----:B------:R-:W-:Y:S01]  /*54d0*/  IMAD.SHL.U32 R17, R108, 0x4, RZ ;  /* 0x000000046c117824 */ /* 0x000fe200078e00ff */
[----:B------:R-:W-:-:S02]  /*54e0*/  IADD3 R70, P6, PT, R12, R13, RZ ;  /* 0x0000000d0c467210 */ /* 0x000fc40007fde0ff */
[C---:B------:R-:W-:Y:S02]  /*54f0*/  IADD3 R74, P4, PT, R12.reuse, R11, RZ ;  /* 0x0000000b0c4a7210 */ /* 0x040fe40007f9e0ff */
[-C--:B------:R-:W-:Y:S02]  /*5500*/  LEA.HI.X.SX32 R113, R15, R8.reuse, 0x1, P5 ;  /* 0x000000080f717211 */ /* 0x080fe400028f0eff */
[----:B------:R-:W-:Y:S02]  /*5510*/  SHF.R.S32.HI R43, RZ, 0x1f, R10 ;  /* 0x0000001fff2b7819 */ /* 0x000fe4000001140a */
[----:B------:R-:W-:Y:S02]  /*5520*/  IADD3 R78, P5, PT, R12, R9, RZ ;  /* 0x000000090c4e7210 */ /* 0x000fe40007fbe0ff */
[-C--:B------:R-:W-:Y:S01]  /*5530*/  LEA.HI.X.SX32 R111, R13, R8.reuse, 0x1, P6 ;  /* 0x000000080d6f7211 */ /* 0x080fe200030f0eff */
[----:B------:R-:W-:Y:S01]  /*5540*/  IMAD.SHL.U32 R13, R110, 0x4, RZ ;  /* 0x000000046e0d7824 */ /* 0x000fe200078e00ff */
[----:B------:R-:W-:-:S02]  /*5550*/  LEA.HI.X.SX32 R107, R11, R8, 0x1, P4 ;  /* 0x000000080b6b7211 */ /* 0x000fc400020f0eff */
[C---:B------:R-:W-:Y:S02]  /*5560*/  IADD3 R82, P6, PT, R12.reuse, R7, RZ ;  /* 0x000000070c527210 */ /* 0x040fe40007fde0ff */
[----:B------:R-:W-:Y:S02]  /*5570*/  IADD3 R94, P4, PT, R12, R35, RZ ;  /* 0x000000230c5e7210 */ /* 0x000fe40007f9e0ff */
[----:B------:R-:W-:Y:S01]  /*5580*/  LEA.HI R92, R43, R10, RZ, 0x5 ;  /* 0x0000000a2b5c7211 */ /* 0x000fe200078f28ff */
[----:B------:R-:W-:Y:S01]  /*5590*/  IMAD.MOV.U32 R10, RZ, RZ, R38 ;  /* 0x000000ffff0a7224 */ /* 0x000fe200078e0026 */
[-C--:B------:R-:W-:Y:S01]  /*55a0*/  LEA.HI.X.SX32 R105, R9, R8.reuse, 0x1, P5 ;  /* 0x0000000809697211 */ /* 0x080fe200028f0eff */
[----:B------:R-:W-:Y:S01]  /*55b0*/  IMAD.SHL.U32 R38, R98, 0x4, RZ ;  /* 0x0000000462267824 */ /* 0x000fe200078e00ff */
[-C--:B------:R-:W-:Y:S01]  /*55c0*/  LEA.HI.X.SX32 R103, R7, R8.reuse, 0x1, P6 ;  /* 0x0000000807677211 */ /* 0x080fe200030f0eff */
[----:B------:R-:W-:Y:S01]  /*55d0*/  IMAD R7, R50, 0x14, RZ ;  /* 0x0000001432077824 */ /* 0x000fe200078e02ff */
[----:B------:R-:W-:Y:S01]  /*55e0*/  LEA.HI.X.SX32 R9, R35, R8, 0x1, P4 ;  /* 0x0000000823097211 */ /* 0x000fe200020f0eff */
[----:B------:R-:W-:Y:S01]  /*55f0*/  IMAD.SHL.U32 R35, R88, 0x4, RZ ;  /* 0x0000000458237824 */ /* 0x000fe200078e00ff */
[----:B------:R-:W-:Y:S01]  /*5600*/  IADD3 R86, P5, PT, R12, R5, RZ ;  /* 0x000000050c567210 */ /* 0x000fe20007fbe0ff */
[----:B------:R-:W-:Y:S01]  /*5610*/  IMAD.SHL.U32 R50, R72, 0x4, RZ ;  /* 0x0000000448327824 */ /* 0x000fe200078e00ff */
[----:B------:R-:W-:-:S02]  /*5620*/  IADD3 R112, P4, PT, R12, R101, RZ ;  /* 0x000000650c707210 */ /* 0x000fc40007f9e0ff */
[----:B------:R-:W-:Y:S01]  /*5630*/  IADD3 R116, P6, PT, R12, R99, RZ ;  /* 0x000000630c747210 */ /* 0x000fe20007fde0ff */
[----:B------:R-:W-:Y:S01]  /*5640*/  VIADD R12, R4, 0xffffff60 ;  /* 0xffffff60040c7836 */ /* 0x000fe20000000000 */
[----:B------:R-:W-:Y:S02]  /*5650*/  SHF.R.S32.HI R4, RZ, 0x5, R92 ;  /* 0x00000005ff047819 */ /* 0x000fe4000001145c */
[-C--:B------:R-:W-:Y:S01]  /*5660*/  LEA.HI.X.SX32 R109, R5, R8.reuse, 0x1, P5 ;  /* 0x00000008056d7211 */ /* 0x080fe200028f0eff */
[----:B------:R-:W-:Y:S01]  /*5670*/  IMAD.IADD R5, R49, 0x1, R7 ;  /* 0x0000000131057824 */ /* 0x000fe200078e0207 */
[----:B------:R-:W-:Y:S01]  /*5680*/  SHF.L.U64.HI R29, R88, 0x2, R127 ;  /* 0x00000002581d7819 */ /* 0x000fe2000001027f */
[----:B------:R-:W-:Y:S01]  /*5690*/  IMAD.SHL.U32 R49, R59, 0x4, RZ ;  /* 0x000000043b317824 */ /* 0x000fe200078e00ff */
[-C--:B------:R-:W-:Y:S01]  /*56a0*/  LEA.HI.X.SX32 R101, R101, R8.reuse, 0x1, P4 ;  /* 0x0000000865657211 */ /* 0x080fe200020f0eff */
[----:B------:R-:W-:Y:S01]  /*56b0*/  IMAD.MOV.U32 R7, RZ, RZ, R48 ;  /* 0x000000ffff077224 */ /* 0x000fe200078e0030 */
[----:B------:R-:W-:Y:S01]  /*56c0*/  LEA.HI.X.SX32 R99, R99, R8, 0x1, P6 ;  /* 0x0000000863637211 */ /* 0x000fe200030f0eff */
[----:B------:R-:W-:Y:S01]  /*56d0*/  IMAD.IADD R8, R39, 0x1, R41 ;  /* 0x0000000127087824 */ /* 0x000fe200078e0229 */
[----:B------:R-:W-:Y:S01]  /*56e0*/  SHF.L.U64.HI R88, R90, 0x2, R97 ;  /* 0x000000025a587819 */ /* 0x000fe20000010261 */
[----:B------:R-:W-:Y:S01]  /*56f0*/  IMAD.SHL.U32 R41, R76, 0x4, RZ ;  /* 0x000000044c297824 */ /* 0x000fe200078e00ff */
[----:B------:R-:W-:Y:S01]  /*5700*/  SHF.L.U64.HI R47, R59, 0x2, R100 ;  /* 0x000000023b2f7819 */ /* 0x000fe20000010264 */
[----:B------:R-:W-:Y:S01]  /*5710*/  IMAD.SHL.U32 R90, R90, 0x4, RZ ;  /* 0x000000045a5a7824 */ /* 0x000fe200078e00ff */
[----:B------:R-:W-:-:S02]  /*5720*/  VIMNMX R97, PT, PT, R4, 0x2, !PT ;  /* 0x0000000204617848 */ /* 0x000fc40007fe0100 */
[----:B------:R-:W-:Y:S02]  /*5730*/  SHF.L.U64.HI R23, R89, 0x2, R104 ;  /* 0x0000000259177819 */ /* 0x000fe40000010268 */
[----:B------:R-:W-:Y:S02]  /*5740*/  SHF.L.U64.HI R39, R76, 0x2, R93 ;  /* 0x000000024c277819 */ /* 0x000fe4000001025d */
[----:B------:R-:W-:Y:S02]  /*5750*/  SHF.L.U64.HI R59, R32, 0x2, R85 ;  /* 0x00000002203b7819 */ /* 0x000fe40000010255 */
[----:B------:R-:W-:Y:S02]  /*5760*/  SHF.L.U64.HI R43, R68, 0x2, R55 ;  /* 0x00000002442b7819 */ /* 0x000fe40000010237 */
[----:B------:R-:W-:Y:S02]  /*5770*/  SHF.L.U64.HI R51, R52, 0x2, R51 ;  /* 0x0000000234337819 */ /* 0x000fe40000010233 */
[----:B------:R-:W-:Y:S01]  /*5780*/  SHF.L.U64.HI R85, R87, 0x2, R58 ;  /* 0x0000000257557819 */ /* 0x000fe2000001023a */
[----:B------:R-:W-:Y:S01]  /*5790*/  IMAD.SHL.U32 R58, R60, 0x4, RZ ;  /* 0x000000043c3a7824 */ /* 0x000fe200078e00ff */
[----:B------:R-:W-:Y:S01]  /*57a0*/  SHF.L.U64.HI R89, R91, 0x2, R42 ;  /* 0x000000025b597819 */ /* 0x000fe2000001022a */
[----:B------:R-:W-:Y:S01]  /*57b0*/  IMAD.SHL.U32 R87, R87, 0x4, RZ ;  /* 0x0000000457577824 */ /* 0x000fe200078e00ff */
[----:B------:R-:W-:Y:S01]  /*57c0*/  SHF.L.U64.HI R93, R95, 0x2, R46 ;  /* 0x000000025f5d7819 */ /* 0x000fe2000001022e */
[----:B------:R-:W-:Y:S01]  /*57d0*/  IMAD.SHL.U32 R46, R84, 0x4, RZ ;  /* 0x00000004542e7824 */ /* 0x000fe200078e00ff */
[----:B------:R-:W-:Y:S01]  /*57e0*/  SHF.L.U64.HI R11, R110, 0x2, R133 ;  /* 0x000000026e0b7819 */ /* 0x000fe20000010285 */
[----:B------:R-:W-:Y:S01]  /*57f0*/  IMAD.SHL.U32 R91, R91, 0x4, RZ ;  /* 0x000000045b5b7824 */ /* 0x000fe200078e00ff */
[C---:B------:R-:W-:Y:S01]  /*5800*/  SHF.L.U64.HI R55, R57.reuse, 0x2, R80 ;  /* 0x0000000239377819 */ /* 0x040fe20000010250 */
[----:B------:R-:W-:Y:S01]  /*5810*/  IMAD.SHL.U32 R57, R57, 0x4, RZ ;  /* 0x0000000439397824 */ /* 0x000fe200078e00ff */
[C---:B------:R-:W-:Y:S01]  /*5820*/  SHF.L.U64.HI R63, R65.reuse, 0x2, R64 ;  /* 0x00000002413f7819 */ /* 0x040fe20000010240 */
[----:B------:R-:W-:Y:S01]  /*5830*/  IMAD.SHL.U32 R65, R65, 0x4, RZ ;  /* 0x0000000441417824 */ /* 0x000fe200078e00ff */
[----:B------:R-:W-:Y:S01]  /*5840*/  SHF.L.U64.HI R42, R84, 0x2, R121 ;  /* 0x00000002542a7819 */ /* 0x000fe20000010279 */
[----:B------:R-:W-:Y:S01]  /*5850*/  IMAD.SHL.U32 R95, R95, 0x4, RZ ;  /* 0x000000045f5f7824 */ /* 0x000fe200078e00ff */
[----:B------:R-:W-:-:S02]  /*5860*/  SHF.L.U64.HI R48, R72, 0x2, R119 ;  /* 0x0000000248307819 */ /* 0x000fc40000010277 */
[----:B------:R-:W-:Y:S02]  /*5870*/  SHF.L.U64.HI R52, R60, 0x2, R117 ;  /* 0x000000023c347819 */ /* 0x000fe40000010275 */
[----:B------:R-:W-:Y:S01]  /*5880*/  SHF.L.U64.HI R92, R94, 0x2, R9 ;  /* 0x000000025e5c7819 */ /* 0x000fe20000010209 */
[----:B------:R-:W-:Y:S01]  /*5890*/  VIADD R9, R4, 0xfffffffb ;  /* 0xfffffffb04097836 */ /* 0x000fe20000000000 */
[----:B------:R-:W-:Y:S01]  /*58a0*/  SHF.L.U64.HI R67, R28, 0x2, R67 ;  /* 0x000000021c437819 */ /* 0x000fe20000010243 */
[----:B------:R-:W-:Y:S01]  /*58b0*/  IMAD.SHL.U32 R28, R102, 0x4, RZ ;  /* 0x00000004661c7824 */ /* 0x000fe200078e00ff */
[C---:B------:R-:W-:Y:S01]  /*58c0*/  SHF.L.U64.HI R60, R62.reuse, 0x2, R115 ;  /* 0x000000023e3c7819 */ /* 0x040fe20000010273 */
        /* <DEDUP_REMOVED lines=13> */
[----:B------:R-:W-:Y:S01]  /*59a0*/  SHF.L.U64.HI R110, R112, 0x2, R101 ;  /* 0x00000002706e7819 */ /* 0x000fe20000010265 */
[----:B------:R-:W-:Y:S01]  /*59b0*/  IMAD.SHL.U32 R94, R94, 0x4, RZ ;  /* 0x000000045e5e7824 */ /* 0x000fe200078e00ff */
[----:B------:R-:W-:Y:S01]  /*59c0*/  SHF.L.U64.HI R114, R116, 0x2, R99 ;  /* 0x0000000274727819 */ /* 0x000fe20000010263 */
[----:B------:R-:W-:Y:S01]  /*59d0*/  IMAD.SHL.U32 R112, R112, 0x4, RZ ;  /* 0x0000000470707824 */ /* 0x000fe200078e00ff */
[----:B------:R-:W-:Y:S01]  /*59e0*/  SHF.L.U64.HI R15, R108, 0x2, R131 ;  /* 0x000000026c0f7819 */ /* 0x000fe20000010283 */
[----:B------:R-:W-:Y:S01]  /*59f0*/  IMAD.SHL.U32 R116, R116, 0x4, RZ ;  /* 0x0000000474747824 */ /* 0x000fe200078e00ff */
[----:B------:R-:W-:Y:S01]  /*5a00*/  SHF.L.U64.HI R19, R106, 0x2, R129 ;  /* 0x000000026a137819 */ /* 0x000fe20000010281 */
[----:B------:R-:W-:Y:S01]  /*5a10*/  VIADD R4, R97, 0xffffffff ;  /* 0xffffffff61047836 */ /* 0x000fe20000000000 */
[----:B------:R-:W-:-:S02]  /*5a20*/  SHF.L.U64.HI R16, R102, 0x2, R125 ;  /* 0x0000000266107819 */ /* 0x000fc4000001027d */
[----:B------:R-:W-:-:S07]  /*5a30*/  SHF.L.U64.HI R32, R98, 0x2, R123 ;  /* 0x0000000262207819 */ /* 0x000fce000001027b */
.L_x_10:
[----:B------:R-:W-:Y:S01]  /*5a40*/  UIADD3 UR5, UPT, UPT, UR5, 0x1, URZ ;  /* 0x0000000105057890 */ /* 0x000fe2000fffe0ff */
[----:B------:R-:W-:-:S04]  /*5a50*/  DEPBAR.LE SB0, 0x6 ;  /* 0x000081800000791a */ /* 0x000fc80000000000 */
[----:B------:R-:W-:Y:S01]  /*5a60*/  ULEA UR12, UR18, UR10, 0x3 ;  /* 0x0000000a120c7291 */ /* 0x000fe2000f8e18ff */
[----:B------:R-:W-:Y:S01]  /*5a70*/  IMAD.U32 R96, R96, -0x80000000, RZ ;  /* 0x8000000060607824 */ /* 0x000fe200078e00ff */
[----:B------:R-:W-:Y:S02]  /*5a80*/  UISETP.GT.AND UP0, UPT, UR5, 0x4, UPT ;  /* 0x000000040500788c */ /* 0x000fe4000bf04270 */
[----:B------:R-:W-:Y:S02]  /*5a90*/  UIADD3 UR12, UPT, UPT, UR12, 0x14000, URZ ;  /* 0x000140000c0c7890 */ /* 0x000fe4000fffe0ff */
[----:B------:R-:W-:Y:S01]  /*5aa0*/  USEL UR5, UR5, URZ, !UP0 ;  /* 0x000000ff05057287 */ /* 0x000fe2000c000000 */
[----:B------:R-:W-:Y:S06]  /*5ab0*/  BAR.SYNC.DEFER_BLOCKING 0x0 ;  /* 0x0000000000007b1d */ /* 0x000fec0000010000 */
[----:B--2---:R-:W-:Y:S05]  /*5ac0*/  @P3 BRA `(.L_x_8) ;  /* 0x00000000009c3947 */ /* 0x004fea0003800000 */
[----:B------:R-:W-:Y:S01]  /*5ad0*/  ULEA UR4, UR5, UR10, 0xd ;  /* 0x0000000a05047291 */ /* 0x000fe2000f8e68ff */
[----:B------:R-:W-:Y:S01]  /*5ae0*/  UMOV UR8, URZ ;  /* 0x000000ff00087c82 */ /* 0x000fe20008000000 */
[----:B------:R-:W-:Y:S02]  /*5af0*/  UMOV UR9, URZ ;  /* 0x000000ff00097c82 */ /* 0x000fe40008000000 */
[----:B------:R-:W-:Y:S02]  /*5b00*/  USHF.R.U32.HI UR14, URZ, 0x4, UR4 ;  /* 0x00000004ff0e7899 */ /* 0x000fe40008011604 */
[----:B------:R-:W-:Y:S02]  /*5b10*/  UIADD3 UR4, UPT, UPT, UR4, 0xa000, URZ ;  /* 0x0000a00004047890 */ /* 0x000fe4000fffe0ff */
[----:B------:R-:W-:Y:S02]  /*5b20*/  USGXT.U32 UR14, UR14, 0xe ;  /* 0x0000000e0e0e789a */ /* 0x000fe40008000000 */
[----:B------:R-:W-:-:S02]  /*5b30*/  USHF.R.U32.HI UR4, URZ, 0x4, UR4 ;  /* 0x00000004ff047899 */ /* 0x000fc40008011604 */
[----:B------:R-:W-:Y:S02]  /*5b40*/  UIADD3 UR24, UP0, UPT, UR14, 0x2, URZ ;  /* 0x000000020e187890 */ /* 0x000fe4000ff1e0ff */
[----:B------:R-:W-:Y:S02]  /*5b50*/  USGXT.U32 UR16, UR4, 0xe ;  /* 0x0000000e0410789a */ /* 0x000fe40008000000 */
[----:B------:R-:W-:Y:S01]  /*5b60*/  UIADD3 UR28, UP1, UPT, UR24, 0x2, URZ ;  /* 0x00000002181c7890 */ /* 0x000fe2000ff3e0ff */
[----:B------:R-:W-:Y:S01]  /*5b70*/  UMOV UR4, URZ ;  /* 0x000000ff00047c82 */ /* 0x000fe20008000000 */
[----:B------:R-:W-:Y:S01]  /*5b80*/  UMOV UR34, 0x0 ;  /* 0x0000000000227882 */ /* 0x000fe20000000000 */
[----:B------:R-:W-:Y:S02]  /*5b90*/  UIADD3.X UR25, UPT, UPT, UR4, 0x40004040, URZ, UP0, !UPT ;  /* 0x4000404004197890 */ /* 0x000fe400087fe4ff */
[----:B------:R-:W-:Y:S02]  /*5ba0*/  UIADD3 UR26, UP0, UPT, UR16, 0x2, URZ ;  /* 0x00000002101a7890 */ /* 0x000fe4000ff1e0ff */
[----:B------:R-:W-:-:S02]  /*5bb0*/  UIADD3.X UR29, UPT, UPT, UR25, URZ, URZ, UP1, !UPT ;  /* 0x000000ff191d7290 */ /* 0x000fc40008ffe4ff */
[----:B------:R-:W-:Y:S02]  /*5bc0*/  UIADD3.X UR27, UPT, UPT, UR8, 0x40004040, URZ, UP0, !UPT ;  /* 0x40004040081b7890 */ /* 0x000fe400087fe4ff */
[----:B------:R-:W-:Y:S01]  /*5bd0*/  UIADD3 UR30, UP0, UPT, UR24, 0x4, URZ ;  /* 0x00000004181e7890 */ /* 0x000fe2000ff1e0ff */
[----:B------:R-:W-:Y:S01]  /*5be0*/  UMOV UR8, UR12 ;  /* 0x0000000c00087c82 */ /* 0x000fe20008000000 */
[----:B------:R-:W-:Y:S01]  /*5bf0*/  UMOV UR35, 0x4100910 ;  /* 0x0410091000237882 */ /* 0x000fe20000000000 */
[----:B------:R-:W-:Y:S01]  /*5c00*/  UMOV UR4, UR8 ;  /* 0x0000000800047c82 */ /* 0x000fe20008000000 */
[----:B------:R-:W-:Y:S02]  /*5c10*/  UIADD3 UR8, UP1, UPT, UR26, 0x2, URZ ;  /* 0x000000021a087890 */ /* 0x000fe4000ff3e0ff */
[----:B------:R-:W-:Y:S02]  /*5c20*/  UIADD3.X UR31, UPT, UPT, UR25, URZ, URZ, UP0, !UPT ;  /* 0x000000ff191f7290 */ /* 0x000fe400087fe4ff */
[----:B------:R-:W-:-:S02]  /*5c30*/  UIADD3 UR32, UP0, UPT, UR26, 0x4, URZ ;  /* 0x000000041a207890 */ /* 0x000fc4000ff1e0ff */
[----:B------:R-:W-:Y:S02]  /*5c40*/  UIADD3.X UR9, UPT, UPT, UR27, URZ, URZ, UP1, !UPT ;  /* 0x000000ff1b097290 */ /* 0x000fe40008ffe4ff */
[----:B------:R-:W-:Y:S01]  /*5c50*/  UIADD3.X UR33, UPT, UPT, UR27, URZ, URZ, UP0, !UPT ;  /* 0x000000ff1b217290 */ /* 0x000fe200087fe4ff */
[----:B------:R-:W-:Y:S01]  /*5c60*/  UMOV UR15, 0x40004040 ;  /* 0x40004040000f7882 */ /* 0x000fe20000000000 */
[----:B------:R-:W-:Y:S01]  /*5c70*/  UMOV UR17, 0x40004040 ;  /* 0x4000404000117882 */ /* 0x000fe20000000000 */
[----:B------:R-:W-:Y:S01]  /*5c80*/  UMOV UR36, 0x0 ;  /* 0x0000000000247882 */ /* 0x000fe20000000000 */
[----:B------:R-:W-:Y:S01]  /*5c90*/  UMOV UR37, 0x4100910 ;  /* 0x0410091000257882 */ /* 0x000fe20000000000 */
[----:B------:R-:W-:Y:S01]  /*5ca0*/  UMOV UR38, 0x0 ;  /* 0x0000000000267882 */ /* 0x000fe20000000000 */
[----:B------:R-:W-:Y:S01]  /*5cb0*/  UMOV UR39, 0x4100910 ;  /* 0x0410091000277882 */ /* 0x000fe20000000000 */
[----:B------:R1:W-:Y:S01]  /*5cc0*/  UTCHMMA gdesc[UR14], gdesc[UR16], tmem[UR22], tmem[UR34], idesc[UR35], UPT ;  /* 0x00ff22100e0075ea */ /* 0x0003e2000b800016 */
[----:B------:R-:W-:Y:S01]  /*5cd0*/  UMOV UR40, 0x0 ;  /* 0x0000000000287882 */ /* 0x000fe20000000000 */
[----:B------:R-:W-:Y:S01]  /*5ce0*/  UMOV UR41, 0x4100910 ;  /* 0x0410091000297882 */ /* 0x000fe20000000000 */
[----:B------:R1:W-:Y:S01]  /*5cf0*/  UTCHMMA gdesc[UR24], gdesc[UR26], tmem[UR22], tmem[UR36], idesc[UR37], UPT ;  /* 0x00ff241a180075ea */ /* 0x0003e2000b800016 */
[----:B------:R1:W-:Y:S01]  /*5d00*/  UTCHMMA gdesc[UR28], gdesc[UR8], tmem[UR22], tmem[UR38], idesc[UR39], UPT ;  /* 0x00ff26081c0075ea */ /* 0x0003e2000b800016 */
[----:B------:R1:W-:Y:S01]  /*5d10*/  UTCHMMA gdesc[UR30], gdesc[UR32], tmem[UR22], tmem[UR40], idesc[UR41], UPT ;  /* 0x00ff28201e0075ea */ /* 0x0003e2000b800016 */
[----:B------:R1:W-:Y:S01]  /*5d20*/  UTCBAR [UR4], URZ ;  /* 0x000000ff040073e9 */ /* 0x0003e200080000ff */
[----:B------:R-:W-:Y:S01]  /*5d30*/  NOP ;  /* 0x0000000000007918 */ /* 0x000fe20000000000 */
.L_x_8:
[----:B------:R-:W2:Y:S01]  /*5d40*/  SYNCS.PHASECHK.TRANS64.TRYWAIT P4, [UR13], R96 ;  /* 0x00000060ff0075a7 */ /* 0x000ea2000808110d */
[----:B------:R-:W-:Y:S01]  /*5d50*/  ISETP.LE.AND P5, PT, R9, UR7, PT ;  /* 0x0000000709007c0c */ /* 0x000fe2000bfa3270 */
[----:B-1----:R-:W-:Y:S01]  /*5d60*/  UMOV UR4, UR6 ;  /* 0x0000000600047c82 */ /* 0x002fe20008000000 */
[----:B--2---:R-:W-:Y:S11]  /*5d70*/  @!P4 BRA `(.L_x_9) ;  /* 0x000000200018c947 */ /* 0x004ff60003800000 */
.L_x_16:
[----:B------:R-:W-:Y:S01]  /*5d80*/  BAR.SYNC.DEFER_BLOCKING 0x0 ;  /* 0x0000000000007b1d */ /* 0x000fe20000010000 */
[----:B------:R-:W-:Y:S01]  /*5d90*/  ISETP.GE.AND P4, PT, R3, R12, PT ;  /* 0x0000000c0300720c */ /* 0x000fe20003f86270 */
[----:B------:R-:W-:Y:S02]  /*5da0*/  UIADD3 UR19, UPT, UPT, UR19, 0x1, URZ ;  /* 0x0000000113137890 */ /* 0x000fe4000fffe0ff */
[----:B------:R-:W-:Y:S01]  /*5db0*/  UIADD3 UR7, UPT, UPT, UR7, 0x1, URZ ;  /* 0x0000000107077890 */ /* 0x000fe2000fffe0ff */
[----:B------:R-:W-:Y:S01]  /*5dc0*/  SEL R96, RZ, 0x4, P4 ;  /* 0x00000004ff607807 */ /* 0x000fe20002000000 */
[----:B------:R-:W-:Y:S01]  /*5dd0*/  UISETP.GT.AND UP0, UPT, UR19, 0x4, UPT ;  /* 0x000000041300788c */ /* 0x000fe2000bf04270 */
[----:B------:R-:W-:Y:S01]  /*5de0*/  IADD3 R100, P4, PT, R7, R86, RZ ;  /* 0x0000005607647210 */ /* 0x000fe20007f9e0ff */
[----:B------:R-:W-:Y:S01]  /*5df0*/  UIADD3 UR18, UPT, UPT, UR18, 0x1, URZ ;  /* 0x0000000112127890 */ /* 0x000fe2000fffe0ff */
[----:B------:R-:W-:Y:S01]  /*5e00*/  SEL R96, R96, RZ, !P5 ;  /* 0x000000ff60607207 */ /* 0x000fe20006800000 */
[----:B------:R-:W-:-:S02]  /*5e10*/  USEL UR19, UR19, URZ, !UP0 ;  /* 0x000000ff13137287 */ /* 0x000fc4000c000000 */
[----:B------:R-:W-:Y:S01]  /*5e20*/  IMAD.X R101, R5, 0x1, R84, P4 ;  /* 0x0000000105657824 */ /* 0x000fe200020e0654 */
[----:B------:R-:W-:Y:S01]  /*5e30*/  ISETP.NE.U32.AND P6, PT, R96, RZ, PT ;  /* 0x000000ff6000720c */ /* 0x000fe20003fc5070 */
[----:B------:R-:W-:Y:S01]  /*5e40*/  ULEA UR6, UR19, UR10, 0xd ;  /* 0x0000000a13067291 */ /* 0x000fe2000f8e68ff */
[----:B------:R-:W-:Y:S01]  /*5e50*/  ISETP.GE.AND P4, PT, R25, R12, PT ;  /* 0x0000000c1900720c */ /* 0x000fe20003f86270 */
[----:B------:R-:W-:Y:S01]  /*5e60*/  UISETP.GT.AND UP0, UPT, UR18, 0x1, UPT ;  /* 0x000000011200788c */ /* 0x000fe2000bf04270 */
[----:B------:R-:W-:Y:S02]  /*5e70*/  UMOV UR13, UR12 ;  /* 0x0000000c000d7c82 */ /* 0x000fe40008000000 */
[----:B------:R-:W-:Y:S01]  /*5e80*/  SEL R96, RZ, 0x4, P4 ;  /* 0x00000004ff607807 */ /* 0x000fe20002000000 */
[----:B------:R-:W-:Y:S01]  /*5e90*/  VIADD R103, R14, UR6 ;  /* 0x000000060e677c36 */ /* 0x000fe20008000000 */
[----:B------:R-:W-:Y:S01]  /*5ea0*/  IADD3 R98, P4, PT, R7, R82, RZ ;  /* 0x0000005207627210 */ /* 0x000fe20007f9e0ff */
[----:B------:R-:W-:Y:S01]  /*5eb0*/  VIADD R105, R18, UR6 ;  /* 0x0000000612697c36 */ /* 0x000fe20008000000 */
[----:B------:R-:W-:Y:S01]  /*5ec0*/  SEL R96, R96, RZ, !P5 ;  /* 0x000000ff60607207 */ /* 0x000fe20006800000 */
[----:B------:R-:W-:Y:S01]  /*5ed0*/  VIADD R107, R30, UR6 ;  /* 0x000000061e6b7c36 */ /* 0x000fe20008000000 */
[----:B------:R-:W-:Y:S01]  /*5ee0*/  USEL UR18, UR18, URZ, !UP0 ;  /* 0x000000ff12127287 */ /* 0x000fe2000c000000 */
[----:B------:R-:W-:Y:S01]  /*5ef0*/  @!PT LDS RZ, [RZ] ;  /* 0x00000000fffff984 */ /* 0x000fe20000000800 */
[----:B------:R-:W-:Y:S01]  /*5f00*/  @!PT LDS RZ, [RZ] ;  /* 0x00000000fffff984 */ /* 0x000fe20000000800 */
[----:B------:R-:W-:Y:S01]  /*5f10*/  @!PT LDS RZ, [RZ] ;  /* 0x00000000fffff984 */ /* 0x000fe20000000800 */
[----:B------:R1:W-:Y:S01]  /*5f20*/  LDGSTS.E [R103], desc[UR20][R100.64], P6 ;  /* 0x0000000064677fae */ /* 0x0003e2000b1a1014 */
[----:B------:R-:W-:Y:S01]  /*5f30*/  ISETP.NE.U32.AND P6, PT, R96, RZ, PT ;  /* 0x000000ff6000720c */ /* 0x000fe20003fc5070 */
[----:B------:R-:W-:Y:S01]  /*5f40*/  IMAD.X R99, R5, 0x1, R80, P4 ;  /* 0x0000000105637824 */ /* 0x000fe200020e0650 */
[----:B------:R-:W-:Y:S01]  /*5f50*/  ISETP.GE.AND P4, PT, R31, R12, PT ;  /* 0x0000000c1f00720c */ /* 0x000fe20003f86270 */
[----:B------:R-:W-:-:S02]  /*5f60*/  VIADD R111, R40, UR6 ;  /* 0x00000006286f7c36 */ /* 0x000fc40008000000 */
[----:B------:R-:W-:Y:S01]  /*5f70*/  VIADD R113, R44, UR6 ;  /* 0x000000062c717c36 */ /* 0x000fe20008000000 */
[----:B------:R-:W-:-:S04]  /*5f80*/  SEL R96, RZ, 0x4, P4 ;  /* 0x00000004ff607807 */ /* 0x000fc80002000000 */
[----:B------:R-:W-:Y:S02]  /*5f90*/  SEL R97, R96, RZ, !P5 ;  /* 0x000000ff60617207 */ /* 0x000fe40006800000 */
[----:B------:R-:W-:Y:S01]  /*5fa0*/  IADD3 R96, P4, PT, R7, R78, RZ ;  /* 0x0000004e07607210 */ /* 0x000fe20007f9e0ff */
[----:B------:R2:W-:Y:S01]  /*5fb0*/  LDGSTS.E [R103+0x8], desc[UR20][R98.64], P6 ;  /* 0x0000800062677fae */ /* 0x0005e2000b1a1014 */
[----:B------:R-:W-:-:S03]  /*5fc0*/  ISETP.NE.U32.AND P6, PT, R97, RZ, PT ;  /* 0x000000ff6100720c */ /* 0x000fc60003fc5070 */
[----:B------:R-:W-:Y:S01]  /*5fd0*/  IMAD.X R97, R5, 0x1, R76, P4 ;  /* 0x0000000105617824 */ /* 0x000fe200020e064c */
[----:B------:R-:W-:-:S04]  /*5fe0*/  ISETP.GE.AND P4, PT, R33, R12, PT ;  /* 0x0000000c2100720c */ /* 0x000fc80003f86270 */
[----:B-1----:R-:W-:Y:S01]  /*5ff0*/  SEL R100, RZ, 0x4, P4 ;  /* 0x00000004ff647807 */ /* 0x002fe20002000000 */
[----:B--2---:R-:W-:-:S03]  /*6000*/  VIADD R103, R20, UR6 ;  /* 0x0000000614677c36 */ /* 0x004fc60008000000 */
[----:B------:R-:W-:Y:S01]  /*6010*/  SEL R101, R100, RZ, !P5 ;  /* 0x000000ff64657207 */ /* 0x000fe20006800000 */
[----:B------:R1:W-:Y:S01]  /*6020*/  LDGSTS.E [R105], desc[UR20][R96.64], P6 ;  /* 0x0000000060697fae */ /* 0x0003e2000b1a1014 */
[----:B------:R-:W-:Y:S02]  /*6030*/  IADD3 R100, P4, PT, R7, R74, RZ ;  /* 0x0000004a07647210 */ /* 0x000fe40007f9e0ff */
[----:B------:R-:W-:-:S03]  /*6040*/  ISETP.NE.U32.AND P6, PT, R101, RZ, PT ;  /* 0x000000ff6500720c */ /* 0x000fc60003fc5070 */
[----:B------:R-:W-:Y:S01]  /*6050*/  IMAD.X R101, R5, 0x1, R72, P4 ;  /* 0x0000000105657824 */ /* 0x000fe200020e0648 */
[----:B------:R-:W-:-:S04]  /*6060*/  ISETP.GE.AND P4, PT, R69, R12, PT ;  /* 0x0000000c4500720c */ /* 0x000fc80003f86270 */
[----:B------:R-:W-:-:S04]  /*6070*/  SEL R98, RZ, 0x4, P4 ;  /* 0x00000004ff627807 */ /* 0x000fc80002000000 */
[----:B------:R-:W-:Y:S01]  /*6080*/  SEL R99, R98, RZ, !P5 ;  /* 0x000000ff62637207 */ /* 0x000fe20006800000 */
[----:B------:R2:W-:Y:S01]  /*6090*/  LDGSTS.E [R105+0x8], desc[UR20][R100.64], P6 ;  /* 0x0000800064697fae */ /* 0x0005e2000b1a1014 */
[----:B------:R-:W-:Y:S02]  /*60a0*/  IADD3 R98, P4, PT, R7, R70, RZ ;  /* 0x0000004607627210 */ /* 0x000fe40007f9e0ff */
        /* <DEDUP_REMOVED lines=48> */
[----:B-1----:R-:W-:-:S04]  /*63b0*/  SEL R96, RZ, 0x4, P4 ;  /* 0x00000004ff607807 */ /* 0x002fc80002000000 */
[----:B------:R-:W-:Y:S01]  /*63c0*/  SEL R97, R96, RZ, !P5 ;  /* 0x000000ff60617207 */ /* 0x000fe20006800000 */
[----:B------:R1:W-:Y:S01]  /*63d0*/  LDGSTS.E [R105], desc[UR20][R98.64], P6 ;  /* 0x0000000062697fae */ /* 0x0003e2000b1a1014 */
[----:B------:R-:W-:Y:S02]  /*63e0*/  IADD3 R96, P4, PT, R7, R28, RZ ;  /* 0x0000001c07607210 */ /* 0x000fe40007f9e0ff */
[----:B------:R-:W-:-:S03]  /*63f0*/  ISETP.NE.U32.AND P6, PT, R97, RZ, PT ;  /* 0x000000ff6100720c */ /* 0x000fc60003fc5070 */
[----:B------:R-:W-:Y:S01]  /*6400*/  IMAD.X R97, R5, 0x1, R16, P4 ;  /* 0x0000000105617824 */ /* 0x000fe200020e0610 */
[----:B------:R-:W-:-:S04]  /*6410*/  ISETP.GE.AND P4, PT, R155, R12, PT ;  /* 0x0000000c9b00720c */ /* 0x000fc80003f86270 */
[----:B--2---:R-:W-:Y:S02]  /*6420*/  SEL R100, RZ, 0x4, P4 ;  /* 0x00000004ff647807 */ /* 0x004fe40002000000 */
[----:B------:R-:W-:Y:S02]  /*6430*/  IADD3 R102, P4, PT, R7, R116, RZ ;  /* 0x0000007407667210 */ /* 0x000fe40007f9e0ff */
[----:B------:R-:W-:Y:S01]  /*6440*/  SEL R100, R100, RZ, !P5 ;  /* 0x000000ff64647207 */ /* 0x000fe20006800000 */
[----:B------:R2:W-:Y:S02]  /*6450*/  LDGSTS.E [R105+0x8], desc[UR20][R96.64], P6 ;  /* 0x0000800060697fae */ /* 0x0005e4000b1a1014 */
[----:B------:R-:W-:Y:S01]  /*6460*/  IMAD.X R103, R5, 0x1, R114, P4 ;  /* 0x0000000105677824 */ /* 0x000fe200020e0672 */
[----:B------:R-:W-:Y:S02]  /*6470*/  ISETP.NE.U32.AND P6, PT, R100, RZ, PT ;  /* 0x000000ff6400720c */ /* 0x000fe40003fc5070 */
[----:B------:R-:W-:-:S04]  /*6480*/  ISETP.GE.AND P4, PT, R161, R12, PT ;  /* 0x0000000ca100720c */ /* 0x000fc80003f86270 */
[----:B-1----:R-:W-:Y:S02]  /*6490*/  SEL R98, RZ, 0x4, P4 ;  /* 0x00000004ff627807 */ /* 0x002fe40002000000 */
[----:B------:R-:W-:Y:S01]  /*64a0*/  IADD3 R100, P4, PT, R7, R112, RZ ;  /* 0x0000007007647210 */ /* 0x000fe20007f9e0ff */
[----:B--2---:R-:W-:Y:S01]  /*64b0*/  VIADD R105, R34, UR6 ;  /* 0x0000000622697c36 */ /* 0x004fe20008000000 */
[----:B------:R-:W-:Y:S01]  /*64c0*/  SEL R98, R98, RZ, !P5 ;  /* 0x000000ff62627207 */ /* 0x000fe20006800000 */
[----:B------:R-:W-:Y:S02]  /*64d0*/  USEL UR6, URZ, 0x1, !UP0 ;  /* 0x00000001ff067887 */ /* 0x000fe4000c000000 */
[----:B------:R1:W-:Y:S01]  /*64e0*/  LDGSTS.E [R107], desc[UR20][R102.64], P6 ;  /* 0x00000000666b7fae */ /* 0x0003e2000b1a1014 */
[----:B------:R-:W-:Y:S01]  /*64f0*/  ISETP.NE.U32.AND P6, PT, R98, RZ, PT ;  /* 0x000000ff6200720c */ /* 0x000fe20003fc5070 */
[----:B------:R-:W-:Y:S01]  /*6500*/  IMAD.X R101, R5, 0x1, R110, P4 ;  /* 0x0000000105657824 */ /* 0x000fe200020e066e */
[----:B------:R-:W-:Y:S01]  /*6510*/  IADD3 R98, P4, PT, R7, R94, RZ ;  /* 0x0000005e07627210 */ /* 0x000fe20007f9e0ff */
[----:B------:R-:W-:-:S04]  /*6520*/  ULOP3.LUT UR6, UR4, UR6, URZ, 0x3c, !UPT ;  /* 0x0000000604067292 */ /* 0x000fc8000f8e3cff */
[----:B------:R-:W-:Y:S01]  /*6530*/  IMAD.X R99, R5, 0x1, R92, P4 ;  /* 0x0000000105637824 */ /* 0x000fe200020e065c */
[----:B------:R-:W-:-:S04]  /*6540*/  ISETP.GE.AND P4, PT, R163, R12, PT ;  /* 0x0000000ca300720c */ /* 0x000fc80003f86270 */
[----:B------:R-:W-:Y:S01]  /*6550*/  SEL R97, RZ, 0x4, P4 ;  /* 0x00000004ff617807 */ /* 0x000fe20002000000 */
[----:B------:R2:W-:Y:S01]  /*6560*/  LDGSTS.E [R107+0x8], desc[UR20][R100.64], P6 ;  /* 0x00008000646b7fae */ /* 0x0005e2000b1a1014 */
[----:B------:R-:W-:Y:S02]  /*6570*/  ISETP.GE.AND P4, PT, R165, R12, PT ;  /* 0x0000000ca500720c */ /* 0x000fe40003f86270 */
[----:B------:R-:W-:Y:S02]  /*6580*/  IADD3 R96, P6, PT, R7, R90, RZ ;  /* 0x0000005a07607210 */ /* 0x000fe40007fde0ff */
[----:B-1----:R-:W-:Y:S02]  /*6590*/  SEL R102, RZ, 0x4, P4 ;  /* 0x00000004ff667807 */ /* 0x002fe40002000000 */
[----:B------:R-:W-:Y:S01]  /*65a0*/  SEL R104, R97, RZ, !P5 ;  /* 0x000000ff61687207 */ /* 0x000fe20006800000 */
[----:B------:R-:W-:Y:S01]  /*65b0*/  IMAD.X R97, R5, 0x1, R88, P6 ;  /* 0x0000000105617824 */ /* 0x000fe200030e0658 */
[----:B------:R-:W-:Y:S01]  /*65c0*/  ISETP.GE.AND P4, PT, R6, R12, PT ;  /* 0x0000000c0600720c */ /* 0x000fe20003f86270 */
[----:B------:R-:W-:Y:S01]  /*65d0*/  VIADD R12, R12, 0xffffffe0 ;  /* 0xffffffe00c0c7836 */ /* 0x000fe20000000000 */
[----:B------:R-:W-:-:S02]  /*65e0*/  SEL R102, R102, RZ, !P5 ;  /* 0x000000ff66667207 */ /* 0x000fc40006800000 */
[----:B------:R-:W-:Y:S02]  /*65f0*/  ISETP.NE.U32.AND P6, PT, R104, RZ, PT ;  /* 0x000000ff6800720c */ /* 0x000fe40003fc5070 */
[----:B------:R-:W-:Y:S02]  /*6600*/  SEL R103, RZ, 0x4, P4 ;  /* 0x00000004ff677807 */ /* 0x000fe40002000000 */
[----:B------:R-:W-:Y:S02]  /*6610*/  ISETP.NE.U32.AND P4, PT, R102, RZ, PT ;  /* 0x000000ff6600720c */ /* 0x000fe40003f85070 */
[----:B------:R-:W-:-:S04]  /*6620*/  SEL R103, R103, RZ, !P5 ;  /* 0x000000ff67677207 */ /* 0x000fc80006800000 */
[----:B------:R-:W-:-:S03]  /*6630*/  ISETP.NE.U32.AND P5, PT, R103, RZ, PT ;  /* 0x000000ff6700720c */ /* 0x000fc60003fa5070 */
[----:B------:R1:W-:Y:S01]  /*6640*/  LDGSTS.E [R105], desc[UR20][R98.64], P6 ;  /* 0x0000000062697fae */ /* 0x0003e2000b1a1014 */
[----:B--2---:R-:W-:-:S03]  /*6650*/  IADD3 R100, P6, PT, R10, R95, RZ ;  /* 0x0000005f0a647210 */ /* 0x004fc60007fde0ff */
[----:B------:R2:W-:Y:S01]  /*6660*/  LDGSTS.E [R105+0x8], desc[UR20][R96.64], P4 ;  /* 0x0000800060697fae */ /* 0x0005e2000a1a1014 */
[----:B------:R-:W-:Y:S01]  /*6670*/  IADD3 R102, P4, PT, R10, R87, RZ ;  /* 0x000000570a667210 */ /* 0x000fe20007f9e0ff */
[----:B------:R-:W-:Y:S01]  /*6680*/  IMAD.X R101, R8, 0x1, R93, P6 ;  /* 0x0000000108657824 */ /* 0x000fe200030e065d */
[----:B------:R-:W-:Y:S01]  /*6690*/  IADD3 R108, P6, PT, R10, R65, RZ ;  /* 0x000000410a6c7210 */ /* 0x000fe20007fde0ff */
[----:B------:R-:W0:Y:S02]  /*66a0*/  LDGDEPBAR ;  /* 0x00000000000079af */ /* 0x000e240000000000 */
[----:B------:R-:W-:Y:S01]  /*66b0*/  IMAD.X R103, R8, 0x1, R85, P4 ;  /* 0x0000000108677824 */ /* 0x000fe200020e0655 */
[----:B------:R-:W-:Y:S01]  /*66c0*/  IADD3 R106, P4, PT, R10, R57, RZ ;  /* 0x000000390a6a7210 */ /* 0x000fe20007f9e0ff */
[----:B------:R-:W-:Y:S01]  /*66d0*/  IMAD.X R109, R8, 0x1, R63, P6 ;  /* 0x00000001086d7824 */ /* 0x000fe200030e063f */
[----:B------:R-:W-:Y:S01]  /*66e0*/  IADD3 R104, P6, PT, R10, R49, RZ ;  /* 0x000000310a687210 */ /* 0x000fe20007fde0ff */
[----:B------:R3:W-:Y:S02]  /*66f0*/  LDGSTS.E [R111+0xa000], desc[UR20][R100.64], P5 ;  /* 0x0a000000646f7fae */ /* 0x0007e4000a9a1014 */
[----:B------:R-:W-:Y:S01]  /*6700*/  IMAD.X R107, R8, 0x1, R55, P4 ;  /* 0x00000001086b7824 */ /* 0x000fe200020e0637 */
[----:B-1----:R-:W-:Y:S01]  /*6710*/  IADD3 R98, P4, PT, R10, R41, RZ ;  /* 0x000000290a627210 */ /* 0x002fe20007f9e0ff */
[----:B--2---:R-:W-:Y:S01]  /*6720*/  IMAD.X R105, R8, 0x1, R47, P6 ;  /* 0x0000000108697824 */ /* 0x004fe200030e062f */
[----:B------:R1:W-:Y:S01]  /*6730*/  LDGSTS.E [R111+0xa400], desc[UR20][R102.64], P5 ;  /* 0x0a400000666f7fae */ /* 0x0003e2000a9a1014 */
[----:B------:R-:W-:-:S02]  /*6740*/  IADD3 R96, P6, PT, R10, R27, RZ ;  /* 0x0000001b0a607210 */ /* 0x000fc40007fde0ff */
[C---:B------:R-:W-:Y:S01]  /*6750*/  IMAD.X R99, R8.reuse, 0x1, R39, P4 ;  /* 0x0000000108637824 */ /* 0x040fe200020e0627 */
[----:B------:R2:W-:Y:S02]  /*6760*/  LDGSTS.E [R111+0xa800], desc[UR20][R108.64], P5 ;  /* 0x0a8000006c6f7fae */ /* 0x0005e4000a9a1014 */
[----:B------:R-:W-:Y:S01]  /*6770*/  IMAD.X R97, R8, 0x1, R23, P6 ;  /* 0x0000000108617824 */ /* 0x000fe200030e0617 */
[----:B---3--:R-:W-:Y:S01]  /*6780*/  IADD3 R100, P4, PT, R10, R17, RZ ;  /* 0x000000110a647210 */ /* 0x008fe20007f9e0ff */
[----:B------:R3:W-:Y:S04]  /*6790*/  LDGSTS.E [R111+0xac00], desc[UR20][R106.64], P5 ;  /* 0x0ac000006a6f7fae */ /* 0x0007e8000a9a1014 */
[----:B------:R-:W-:Y:S01]  /*67a0*/  IMAD.X R101, R8, 0x1, R15, P4 ;  /* 0x0000000108657824 */ /* 0x000fe200020e060f */
[C---:B-1----:R-:W-:Y:S01]  /*67b0*/  IADD3 R102, P6, PT, R10.reuse, R91, RZ ;  /* 0x0000005b0a667210 */ /* 0x042fe20007fde0ff */
[----:B------:R1:W-:Y:S01]  /*67c0*/  LDGSTS.E [R111+0xb000], desc[UR20][R104.64], P5 ;  /* 0x0b000000686f7fae */ /* 0x0003e2000a9a1014 */
[----:B--2---:R-:W-:-:S03]  /*67d0*/  IADD3 R108, P4, PT, R10, R79, RZ ;  /* 0x0000004f0a6c7210 */ /* 0x004fc60007f9e0ff */
[----:B------:R-:W-:Y:S01]  /*67e0*/  IMAD.X R103, R8, 0x1, R89, P6 ;  /* 0x0000000108677824 */ /* 0x000fe200030e0659 */
[----:B------:R2:W-:Y:S01]  /*67f0*/  LDGSTS.E [R111+0xb400], desc[UR20][R98.64], P5 ;  /* 0x0b400000626f7fae */ /* 0x0005e2000a9a1014 */
[----:B---3--:R-:W-:Y:S01]  /*6800*/  IADD3 R106, P6, PT, R10, R61, RZ ;  /* 0x0000003d0a6a7210 */ /* 0x008fe20007fde0ff */
[C---:B------:R-:W-:Y:S02]  /*6810*/  IMAD.X R109, R8.reuse, 0x1, R67, P4 ;  /* 0x00000001086d7824 */ /* 0x040fe400020e0643 */
[----:B------:R3:W-:Y:S02]  /*6820*/  LDGSTS.E [R111+0xb800], desc[UR20][R96.64], P5 ;  /* 0x0b800000606f7fae */ /* 0x0007e4000a9a1014 */
[----:B------:R-:W-:Y:S01]  /*6830*/  IMAD.X R107, R8, 0x1, R59, P6 ;  /* 0x00000001086b7824 */ /* 0x000fe200030e063b */
[----:B-1----:R-:W-:Y:S01]  /*6840*/  IADD3 R104, P4, PT, R10, R53, RZ ;  /* 0x000000350a687210 */ /* 0x002fe20007f9e0ff */
[----:B------:R1:W-:Y:S04]  /*6850*/  LDGSTS.E [R111+0xbc00], desc[UR20][R100.64], P5 ;  /* 0x0bc00000646f7fae */ /* 0x0003e8000a9a1014 */
[----:B------:R-:W-:Y:S01]  /*6860*/  IMAD.X R105, R8, 0x1, R51, P4 ;  /* 0x0000000108697824 */ /* 0x000fe200020e0633 */
[C---:B--2---:R-:W-:Y:S01]  /*6870*/  IADD3 R98, P4, PT, R10.reuse, R35, RZ ;  /* 0x000000230a627210 */ /* 0x044fe20007f9e0ff */
[----:B------:R2:W-:Y:S01]  /*6880*/  LDGSTS.E [R113+0xa200], desc[UR20][R102.64], P5 ;  /* 0x0a20000066717fae */ /* 0x0005e2000a9a1014 */
[----:B---3--:R-:W-:-:S03]  /*6890*/  IADD3 R96, P6, PT, R10, R45, RZ ;  /* 0x0000002d0a607210 */ /* 0x008fc60007fde0ff */
[C---:B------:R-:W-:Y:S01]  /*68a0*/  IMAD.X R99, R8.reuse, 0x1, R29, P4 ;  /* 0x0000000108637824 */ /* 0x040fe200020e061d */
[----:B------:R-:W-:Y:S01]  /*68b0*/  LDGSTS.E [R113+0xa600], desc[UR20][R108.64], P5 ;  /* 0x0a6000006c717fae */ /* 0x000fe2000a9a1014 */
[----:B------:R-:W-:Y:S01]  /*68c0*/  IMAD.X R97, R8, 0x1, R43, P6 ;  /* 0x0000000108617824 */ /* 0x000fe200030e062b */
[C---:B-1----:R-:W-:Y:S02]  /*68d0*/  IADD3 R100, P6, PT, R10.reuse, R21, RZ ;  /* 0x000000150a647210 */ /* 0x042fe40007fde0ff */
[----:B------:R-:W-:Y:S01]  /*68e0*/  LDGSTS.E [R113+0xaa00], desc[UR20][R106.64], P5 ;  /* 0x0aa000006a717fae */ /* 0x000fe2000a9a1014 */
[----:B--2---:R-:W-:Y:S02]  /*68f0*/  IADD3 R102, P4, PT, R10, R13, RZ ;  /* 0x0000000d0a667210 */ /* 0x004fe40007f9e0ff */
[C---:B------:R-:W-:Y:S01]  /*6900*/  IMAD.X R101, R8.reuse, 0x1, R19, P6 ;  /* 0x0000000108657824 */ /* 0x040fe200030e0613 */
[----:B------:R-:W-:Y:S01]  /*6910*/  LDGSTS.E [R113+0xae00], desc[UR20][R104.64], P5 ;  /* 0x0ae0000068717fae */ /* 0x000fe2000a9a1014 */
[----:B------:R-:W-:Y:S01]  /*6920*/  IADD3 R7, P6, PT, R7, R56, RZ ;  /* 0x0000003807077210 */ /* 0x000fe20007fde0ff */
[----:B------:R-:W-:Y:S01]  /*6930*/  IMAD.X R103, R8, 0x1, R11, P4 ;  /* 0x0000000108677824 */ /* 0x000fe200020e060b */
[----:B------:R-:W-:Y:S01]  /*6940*/  ISETP.NE.U32.AND P4, PT, R4, UR7, PT ;  /* 0x0000000704007c0c */ /* 0x000fe2000bf85070 */
[----:B------:R1:W-:Y:S02]  /*6950*/  LDGSTS.E [R113+0xb200], desc[UR20][R96.64], P5 ;  /* 0x0b20000060717fae */ /* 0x0003e4000a9a1014 */
[----:B------:R-:W-:-:S02]  /*6960*/  IMAD.X R5, R5, 0x1, R54, P6 ;  /* 0x0000000105057824 */ /* 0x000fc400030e0636 */
[----:B------:R2:W-:Y:S04]  /*6970*/  LDGSTS.E [R113+0xb600], desc[UR20][R98.64], P5 ;  /* 0x0b60000062717fae */ /* 0x0005e8000a9a1014 */
[----:B------:R2:W-:Y:S04]  /*6980*/  LDGSTS.E [R113+0xba00], desc[UR20][R100.64], P5 ;  /* 0x0ba0000064717fae */ /* 0x0005e8000a9a1014 */
[----:B------:R2:W-:Y:S01]  /*6990*/  LDGSTS.E [R113+0xbe00], desc[UR20][R102.64], P5 ;  /* 0x0be0000066717fae */ /* 0x0005e2000a9a1014 */
[----:B------:R-:W-:Y:S01]  /*69a0*/  IADD3 R10, P5, PT, R10, R81, RZ ;  /* 0x000000510a0a7210 */ /* 0x000fe20007fbe0ff */
[----:B-1----:R-:W-:-:S02]  /*69b0*/  IMAD.U32 R96, RZ, RZ, UR4 ;  /* 0x00000004ff607e24 */ /* 0x002fc4000f8e00ff */
[----:B------:R-:W0:Y:S02]  /*69c0*/  LDGDEPBAR ;  /* 0x00000000000079af */ /* 0x000e240000000000 */
[----:B------:R-:W-:Y:S01]  /*69d0*/  IMAD.X R8, R8, 0x1, R83, P5 ;  /* 0x0000000108087824 */ /* 0x000fe200028e0653 */
[----:B------:R-:W-:Y:S07]  /*69e0*/  @P4 BRA `(.L_x_10) ;  /* 0xfffffff000144947 */ /* 0x000fee000383ffff */
.L_x_7:
[----:B------:R-:W-:Y:S05]  /*69f0*/  @!P2 BRA `(.L_x_11) ;  /* 0x000000000010a947 */ /* 0x000fea0003800000 */
[----:B------:R-:W-:-:S06]  /*6a00*/  USHF.L.U32 UR4, UR4, 0x1f, URZ ;  /* 0x0000001f04047899 */ /* 0x000fcc00080006ff */
[----:B------:R-:W-:-:S04]  /*6a10*/  IMAD.U32 R4, RZ, RZ, UR4 ;  /* 0x00000004ff047e24 */ /* 0x000fc8000f8e00ff */
[----:B------:R-:W1:Y:S02]  /*6a20*/  SYNCS.PHASECHK.TRANS64.TRYWAIT P2, [UR12], R4 ;  /* 0x00000004ff0075a7 */ /* 0x000e64000804110c */
[----:B-1----:R-:W-:Y:S05]  /*6a30*/  @!P2 BRA `(.L_x_12) ;  /* 0x0000001000f4a947 */ /* 0x002fea0003800000 */
.L_x_11:
[----:B------:R-:W-:-:S04]  /*6a40*/  DEPBAR.LE SB0, 0x0 ;  /* 0x000080000000791a */ /* 0x000fc80000000000 */
[----:B------:R-:W-:Y:S01]  /*6a50*/  BAR.SYNC.DEFER_BLOCKING 0x0 ;  /* 0x0000000000007b1d */ /* 0x000fe20000010000 */
[C---:B---3--:R-:W-:Y:S02]  /*6a60*/  IMAD.SHL.U32 R38, R37.reuse, 0x10, RZ ;  /* 0x0000001025267824 */ /* 0x048fe400078e00ff */
[C---:B------:R-:W-:Y:S01]  /*6a70*/  IMAD.SHL.U32 R39, R37.reuse, 0x80, RZ ;  /* 0x0000008025277824 */ /* 0x040fe200078e00ff */
[----:B------:R-:W-:Y:S02]  /*6a80*/  LOP3.LUT R37, R37, 0x60, RZ, 0xc0, !PT ;  /* 0x0000006025257812 */ /* 0x000fe400078ec0ff */
[----:B------:R-:W-:Y:S01]  /*6a90*/  LOP3.LUT R38, R38, 0xf0, RZ, 0xc0, !PT ;  /* 0x000000f026267812 */ /* 0x000fe200078ec0ff */
[----:B------:R-:W1:Y:S01]  /*6aa0*/  LDCU UR4, c[0x0][0x3b4] ;  /* 0x00007680ff0477ac */ /* 0x000e620008000800 */
[----:B------:R-:W-:-:S04]  /*6ab0*/  LOP3.LUT R39, R39, 0x800, RZ, 0xc0, !PT ;  /* 0x0000080027277812 */ /* 0x000fc800078ec0ff */
[----:B------:R-:W-:Y:S02]  /*6ac0*/  IADD3 R38, PT, PT, R38, UR10, R39 ;  /* 0x0000000a26267c10 */ /* 0x000fe4000fffe027 */
[----:B------:R-:W-:-:S03]  /*6ad0*/  LOP3.LUT R39, R36, R3, RZ, 0xfc, !PT ;  /* 0x0000000324277212 */ /* 0x000fc600078efcff */
[----:B------:R-:W-:Y:S01]  /*6ae0*/  IMAD R38, R37, 0x8, R38 ;  /* 0x0000000825267824 */ /* 0x000fe200078e0226 */
[----:B------:R-:W-:Y:S02]  /*6af0*/  LEA R37, R0, UR10, 0x4 ;  /* 0x0000000a00257c11 */ /* 0x000fe4000f8e20ff */
[----:B------:R-:W3:Y:S01]  /*6b00*/  LDC R0, c[0x0][0x3b8] ;  /* 0x0000ee00ff007b82 */ /* 0x000ee20000000800 */
[----:B------:R-:W4:Y:S07]  /*6b10*/  @!P0 SYNCS.CCTL.IV [UR10+0x14000] ;  /* 0x01400000ff0089b1 */ /* 0x000f2e000800000a */
[----:B----4-:R-:W-:Y:S06]  /*6b20*/  BAR.SYNC.DEFER_BLOCKING 0x0 ;  /* 0x0000000000007b1d */ /* 0x010fec0000010000 */
[----:B------:R-:W-:Y:S01]  /*6b30*/  LDTM.16dp32bit_t0_t15.x32 R4, tmem[UR11] ;  /* 0x0000000b000479ee */ /* 0x000fe20008a80000 */
[----:B------:R-:W4:Y:S01]  /*6b40*/  LDTM.16dp32bit_t16_t31.x32 R4, tmem[UR11+0x20] ;  /* 0x0000200b000479ee */ /* 0x000f220008aa0000 */
[----:B------:R-:W5:Y:S01]  /*6b50*/  @!P0 SYNCS.CCTL.IV [UR10+0x14008] ;  /* 0x01400800ff0089b1 */ /* 0x000f62000800000a */
[----:B------:R-:W-:Y:S01]  /*6b60*/  NOP ;  /* 0x0000000000007918 */ /* 0x000fe20000000000 */
[----:B------:R-:W2:Y:S01]  /*6b70*/  LDCU.128 UR8, c[0x0][0x390] ;  /* 0x00007200ff0877ac */ /* 0x000ea20008000c00 */
[----:B----4-:R-:W-:-:S02]  /*6b80*/  IMAD.MOV.U32 R40, RZ, RZ, R4 ;  /* 0x000000ffff287224 */ /* 0x010fc400078e0004 */
[----:B------:R-:W-:Y:S02]  /*6b90*/  IMAD.MOV.U32 R4, RZ, RZ, R5 ;  /* 0x000000ffff047224 */ /* 0x000fe400078e0005 */
[----:B------:R-:W-:Y:S02]  /*6ba0*/  IMAD.MOV.U32 R41, RZ, RZ, R6 ;  /* 0x000000ffff297224 */ /* 0x000fe400078e0006 */
[----:B------:R-:W-:Y:S02]  /*6bb0*/  IMAD.MOV.U32 R5, RZ, RZ, R7 ;  /* 0x000000ffff057224 */ /* 0x000fe400078e0007 */
[----:B------:R-:W-:Y:S02]  /*6bc0*/  IMAD.MOV.U32 R42, RZ, RZ, R8 ;  /* 0x000000ffff2a7224 */ /* 0x000fe400078e0008 */
[----:B------:R-:W-:Y:S02]  /*6bd0*/  IMAD.MOV.U32 R43, RZ, RZ, R10 ;  /* 0x000000ffff2b7224 */ /* 0x000fe400078e000a */
[----:B------:R-:W-:Y:S01]  /*6be0*/  IMAD.MOV.U32 R6, RZ, RZ, R9 ;  /* 0x000000ffff067224 */ /* 0x000fe200078e0009 */
[----:B--2---:R-:W-:Y:S01]  /*6bf0*/  ISETP.GE.AND P0, PT, R2, UR10, PT ;  /* 0x0000000a02007c0c */ /* 0x004fe2000bf06270 */
[----:B------:R-:W-:Y:S01]  /*6c00*/  IMAD.MOV.U32 R7, RZ, RZ, R11 ;  /* 0x000000ffff077224 */ /* 0x000fe200078e000b */
[----:B-----5:R-:W-:Y:S01]  /*6c10*/  STS.128 [R38], R40 ;  /* 0x0000002826007388 */ /* 0x020fe20000000c00 */
[----:B------:R-:W-:Y:S01]  /*6c20*/  IMAD.MOV.U32 R8, RZ, RZ, R12 ;  /* 0x000000ffff087224 */ /* 0x000fe200078e000c */
[----:B------:R-:W-:Y:S01]  /*6c30*/  ISETP.LT.AND P3, PT, R39, UR11, !P0 ;  /* 0x0000000b27007c0c */ /* 0x000fe2000c761270 */
[----:B------:R-:W-:Y:S01]  /*6c40*/  IMAD.MOV.U32 R9, RZ, RZ, R14 ;  /* 0x000000ffff097224 */ /* 0x000fe200078e000e */
[----:B------:R-:W-:Y:S01]  /*6c50*/  STS.128 [R38+0x400], R4 ;  /* 0x0004000426007388 */ /* 0x000fe20000000c00 */
[----:B------:R-:W-:-:S02]  /*6c60*/  IMAD.MOV.U32 R44, RZ, RZ, R13 ;  /* 0x000000ffff2c7224 */ /* 0x000fc400078e000d */
[----:B------:R-:W-:Y:S01]  /*6c70*/  IMAD.MOV.U32 R45, RZ, RZ, R15 ;  /* 0x000000ffff2d7224 */ /* 0x000fe200078e000f */
[----:B------:R-:W-:Y:S01]  /*6c80*/  BAR.SYNC.DEFER_BLOCKING 0x0 ;  /* 0x0000000000007b1d */ /* 0x000fe20000010000 */
[----:B------:R-:W-:Y:S02]  /*6c90*/  IMAD.MOV.U32 R10, RZ, RZ, R16 ;  /* 0x000000ffff0a7224 */ /* 0x000fe400078e0010 */
[----:B------:R-:W-:Y:S02]  /*6ca0*/  IMAD.MOV.U32 R11, RZ, RZ, R18 ;  /* 0x000000ffff0b7224 */ /* 0x000fe400078e0012 */
[----:B------:R-:W-:Y:S02]  /*6cb0*/  IMAD.MOV.U32 R46, RZ, RZ, R17 ;  /* 0x000000ffff2e7224 */ /* 0x000fe400078e0011 */
[----:B------:R-:W-:Y:S02]  /*6cc0*/  IMAD.MOV.U32 R47, RZ, RZ, R19 ;  /* 0x000000ffff2f7224 */ /* 0x000fe400078e0013 */
[----:B------:R-:W-:-:S02]  /*6cd0*/  IMAD.MOV.U32 R16, RZ, RZ, R20 ;  /* 0x000000ffff107224 */ /* 0x000fc400078e0014 */
[----:B------:R-:W-:Y:S02]  /*6ce0*/  IMAD.MOV.U32 R17, RZ, RZ, R22 ;  /* 0x000000ffff117224 */ /* 0x000fe400078e0016 */
[----:B------:R-:W-:Y:S02]  /*6cf0*/  IMAD.MOV.U32 R48, RZ, RZ, R21 ;  /* 0x000000ffff307224 */ /* 0x000fe400078e0015 */
[----:B------:R-:W-:Y:S02]  /*6d00*/  IMAD.MOV.U32 R49, RZ, RZ, R23 ;  /* 0x000000ffff317224 */ /* 0x000fe400078e0017 */
[----:B------:R-:W-:Y:S02]  /*6d10*/  IMAD.MOV.U32 R18, RZ, RZ, R24 ;  /* 0x000000ffff127224 */ /* 0x000fe400078e0018 */
[----:B------:R-:W-:Y:S02]  /*6d20*/  IMAD.MOV.U32 R19, RZ, RZ, R26 ;  /* 0x000000ffff137224 */ /* 0x000fe400078e001a */
[----:B------:R-:W-:-:S02]  /*6d30*/  IMAD.MOV.U32 R50, RZ, RZ, R25 ;  /* 0x000000ffff327224 */ /* 0x000fc400078e0019 */
[----:B------:R-:W-:Y:S01]  /*6d40*/  IMAD.MOV.U32 R51, RZ, RZ, R27 ;  /* 0x000000ffff337224 */ /* 0x000fe200078e001b */
[----:B------:R-:W2:Y:S01]  /*6d50*/  LDS.128 R40, [R37] ;  /* 0x0000000025287984 */ /* 0x000ea20000000c00 */
[----:B------:R-:W-:Y:S01]  /*6d60*/  IMAD.MOV.U32 R52, RZ, RZ, R28 ;  /* 0x000000ffff347224 */ /* 0x000fe200078e001c */
[C---:B------:R-:W-:Y:S01]  /*6d70*/  LOP3.LUT R27, R36.reuse, 0x2, R3, 0xfe, !PT ;  /* 0x00000002241b7812 */ /* 0x040fe200078efe03 */
[----:B------:R-:W-:Y:S01]  /*6d80*/  IMAD.MOV.U32 R53, RZ, RZ, R30 ;  /* 0x000000ffff357224 */ /* 0x000fe200078e001e */
[----:B------:R-:W-:Y:S01]  /*6d90*/  LDS.128 R12, [R37+0x800] ;  /* 0x00080000250c7984 */ /* 0x000fe20000000c00 */
[----:B------:R-:W-:Y:S01]  /*6da0*/  IMAD.MOV.U32 R54, RZ, RZ, R32 ;  /* 0x000000ffff367224 */ /* 0x000fe200078e0020 */
[----:B------:R-:W-:Y:S01]  /*6db0*/  BAR.SYNC.DEFER_BLOCKING 0x0 ;  /* 0x0000000000007b1d */ /* 0x000fe20000010000 */
[----:B------:R-:W-:Y:S01]  /*6dc0*/  IMAD.MOV.U32 R55, RZ, RZ, R34 ;  /* 0x000000ffff377224 */ /* 0x000fe200078e0022 */
[----:B------:R-:W-:Y:S01]  /*6dd0*/  ISETP.LT.AND P5, PT, R27, UR11, !P0 ;  /* 0x0000000b1b007c0c */ /* 0x000fe2000c7a1270 */
[----:B------:R-:W-:Y:S01]  /*6de0*/  IMAD.MOV.U32 R56, RZ, RZ, R29 ;  /* 0x000000ffff387224 */ /* 0x000fe200078e001d */
[----:B------:R-:W-:Y:S01]  /*6df0*/  LOP3.LUT R29, R36, 0x4, R3, 0xfe, !PT ;  /* 0x00000004241d7812 */ /* 0x000fe200078efe03 */
[----:B------:R-:W-:-:S02]  /*6e00*/  IMAD.MOV.U32 R57, RZ, RZ, R31 ;  /* 0x000000ffff397224 */ /* 0x000fc400078e001f */
[----:B------:R-:W-:Y:S01]  /*6e10*/  IMAD.MOV.U32 R58, RZ, RZ, R33 ;  /* 0x000000ffff3a7224 */ /* 0x000fe200078e0021 */
[C---:B------:R-:W-:Y:S01]  /*6e20*/  LOP3.LUT R33, R36.reuse, 0x6, R3, 0xfe, !PT ;  /* 0x0000000624217812 */ /* 0x040fe200078efe03 */
[----:B------:R-:W-:Y:S01]  /*6e30*/  IMAD.MOV.U32 R59, RZ, RZ, R35 ;  /* 0x000000ffff3b7224 */ /* 0x000fe200078e0023 */
[----:B------:R-:W-:Y:S01]  /*6e40*/  LOP3.LUT R35, R36, 0x8, R3, 0xfe, !PT ;  /* 0x0000000824237812 */ /* 0x000fe200078efe03 */
[----:B-1----:R-:W-:Y:S02]  /*6e50*/  IMAD R2, R2, UR4, RZ ;  /* 0x0000000402027c24 */ /* 0x002fe4000f8e02ff */
[-C--:B---3--:R-:W-:Y:S02]  /*6e60*/  IMAD R27, R27, R0.reuse, RZ ;  /* 0x000000001b1b7224 */ /* 0x088fe400078e02ff */
[-C--:B------:R-:W-:Y:S01]  /*6e70*/  IMAD R31, R33, R0.reuse, RZ ;  /* 0x00000000211f7224 */ /* 0x080fe200078e02ff */
[----:B------:R-:W-:Y:S04]  /*6e80*/  STS.128 [R38], R8 ;  /* 0x0000000826007388 */ /* 0x000fe80000000c00 */
[----:B------:R1:W-:Y:S01]  /*6e90*/  STS.128 [R38+0x400], R44 ;  /* 0x0004002c26007388 */ /* 0x0003e20000000c00 */
[----:B------:R-:W-:Y:S01]  /*6ea0*/  BAR.SYNC.DEFER_BLOCKING 0x0 ;  /* 0x0000000000007b1d */ /* 0x000fe20000010000 */
[----:B-1----:R-:W-:Y:S01]  /*6eb0*/  IMAD R45, R39, R0, RZ ;  /* 0x00000000272d7224 */ /* 0x002fe200078e02ff */
[----:B------:R-:W-:-:S02]  /*6ec0*/  LEA R44, P2, R2, UR8, 0x2 ;  /* 0x00000008022c7c11 */ /* 0x000fc4000f8410ff */
[----:B------:R-:W-:Y:S02]  /*6ed0*/  LOP3.LUT R47, R36, 0xa, R3, 0xfe, !PT ;  /* 0x0000000a242f7812 */ /* 0x000fe400078efe03 */
[----:B------:R-:W-:Y:S02]  /*6ee0*/  LEA.HI.X.SX32 R2, R2, UR9, 0x2, P2 ;  /* 0x0000000902027c11 */ /* 0x000fe400090f16ff */
[----:B------:R-:W-:Y:S02]  /*6ef0*/  LEA R24, P4, R45, R44, 0x2 ;  /* 0x0000002c2d187211 */ /* 0x000fe400078810ff */
[C---:B------:R-:W-:Y:S01]  /*6f00*/  ISETP.LT.AND P2, PT, R29.reuse, UR11, !P0 ;  /* 0x0000000b1d007c0c */ /* 0x040fe2000c741270 */
[----:B------:R-:W-:Y:S01]  /*6f10*/  IMAD R29, R29, R0, RZ ;  /* 0x000000001d1d7224 */ /* 0x000fe200078e02ff */
[----:B------:R-:W-:Y:S01]  /*6f20*/  LEA.HI.X.SX32 R25, R45, R2, 0x2, P4 ;  /* 0x000000022d197211 */ /* 0x000fe200020f16ff */
[----:B------:R-:W1:Y:S01]  /*6f30*/  LDS.128 R20, [R37] ;  /* 0x0000000025147984 */ /* 0x000e620000000c00 */
[-C--:B------:R-:W-:Y:S01]  /*6f40*/  LEA R26, P4, R27, R44.reuse, 0x2 ;  /* 0x0000002c1b1a7211 */ /* 0x080fe200078810ff */
[----:B------:R-:W-:Y:S01]  /*6f50*/  IMAD R45, R0, 0x20, R45 ;  /* 0x00000020002d7824 */ /* 0x000fe200078e022d */
[----:B------:R-:W-:Y:S01]  /*6f60*/  LEA R28, P6, R29, R44, 0x2 ;  /* 0x0000002c1d1c7211 */ /* 0x000fe200078c10ff */
[----:B------:R-:W-:Y:S01]  /*6f70*/  LDS.128 R4, [R37+0x800] ;  /* 0x0008000025047984 */ /* 0x000fe20000000c00 */
[----:B------:R-:W-:-:S02]  /*6f80*/  LEA.HI.X.SX32 R27, R27, R2, 0x2, P4 ;  /* 0x000000021b1b7211 */ /* 0x000fc400020f16ff */
[----:B------:R-:W-:Y:S01]  /*6f90*/  LEA.HI.X.SX32 R29, R29, R2, 0x2, P6 ;  /* 0x000000021d1d7211 */ /* 0x000fe200030f16ff */
[----:B------:R-:W-:Y:S01]  /*6fa0*/  BAR.SYNC.DEFER_BLOCKING 0x0 ;  /* 0x0000000000007b1d */ /* 0x000fe20000010000 */
[----:B------:R-:W-:Y:S02]  /*6fb0*/  LEA R30, P6, R31, R44, 0x2 ;  /* 0x0000002c1f1e7211 */ /* 0x000fe400078c10ff */
[----:B------:R-:W-:Y:S02]  /*6fc0*/  ISETP.LT.AND P4, PT, R35, UR11, !P0 ;  /* 0x0000000b23007c0c */ /* 0x000fe4000c781270 */
[----:B------:R-:W-:Y:S01]  /*6fd0*/  LEA.HI.X.SX32 R31, R31, R2, 0x2, P6 ;  /* 0x000000021f1f7211 */ /* 0x000fe200030f16ff */
[----:B------:R-:W-:Y:S04]  /*6fe0*/  STS.128 [R38], R16 ;  /* 0x0000001026007388 */ /* 0x000fe80000000c00 */
[----:B------:R3:W-:Y:S01]  /*6ff0*/  STS.128 [R38+0x400], R48 ;  /* 0x0004003026007388 */ /* 0x0007e20000000c00 */
[----:B------:R-:W-:Y:S01]  /*7000*/  BAR.SYNC.DEFER_BLOCKING 0x0 ;  /* 0x0000000000007b1d */ /* 0x000fe20000010000 */
[----:B---3--:R-:W-:-:S02]  /*7010*/  LOP3.LUT R51, R36, 0x12, R3, 0xfe, !PT ;  /* 0x0000001224337812 */ /* 0x008fc400078efe03 */
[----:B------:R-:W-:-:S03]  /*7020*/  LOP3.LUT R49, R36, 0x1a, R3, 0xfe, !PT ;  /* 0x0000001a24317812 */ /* 0x000fc600078efe03 */
[----:B------:R-:W3:Y:S04]  /*7030*/  LDS.128 R16, [R37] ;  /* 0x0000000025107984 */ /* 0x000ee80000000c00 */
[----:B------:R-:W-:Y:S01]  /*7040*/  LDS.128 R8, [R37+0x800] ;  /* 0x0008000025087984 */ /* 0x000fe20000000c00 */
[----:B------:R-:W-:Y:S06]  /*7050*/  BAR.SYNC.DEFER_BLOCKING 0x0 ;  /* 0x0000000000007b1d */ /* 0x000fec0000010000 */
[----:B------:R-:W-:Y:S04]  /*7060*/  STS.128 [R38], R52 ;  /* 0x0000003426007388 */ /* 0x000fe80000000c00 */
[----:B------:R-:W-:Y:S01]  /*7070*/  STS.128 [R38+0x400], R56 ;  /* 0x0004003826007388 */ /* 0x000fe20000000c00 */
[----:B------:R-:W-:Y:S06]  /*7080*/  BAR.SYNC.DEFER_BLOCKING 0x0 ;  /* 0x0000000000007b1d */ /* 0x000fec0000010000 */
[----:B--2---:R2:W-:Y:S01]  /*7090*/  @P3 STG.E desc[UR20][R24.64], R40 ;  /* 0x0000002818003986 */ /* 0x0045e2000c101914 */
[----:B------:R-:W-:Y:S01]  /*70a0*/  ISETP.LT.AND P3, PT, R33, UR11, !P0 ;  /* 0x0000000b21007c0c */ /* 0x000fe2000c761270 */
[-C--:B------:R-:W-:Y:S01]  /*70b0*/  IMAD R33, R35, R0.reuse, RZ ;  /* 0x0000000023217224 */ /* 0x080fe200078e02ff */
[----:B------:R-:W-:Y:S01]  /*70c0*/  LOP3.LUT R35, R36, 0xc, R3, 0xfe, !PT ;  /* 0x0000000c24237812 */ /* 0x000fe200078efe03 */
[----:B------:R-:W-:Y:S03]  /*70d0*/  @P5 STG.E desc[UR20][R26.64], R41 ;  /* 0x000000291a005986 */ /* 0x000fe6000c101914 */
[C---:B------:R-:W-:Y:S01]  /*70e0*/  ISETP.LT.AND P5, PT, R35.reuse, UR11, !P0 ;  /* 0x0000000b23007c0c */ /* 0x040fe2000c7a1270 */
[----:B------:R-:W-:Y:S01]  /*70f0*/  IMAD R35, R35, R0, RZ ;  /* 0x0000000023237224 */ /* 0x000fe200078e02ff */
[----:B------:R4:W-:Y:S01]  /*7100*/  @P2 STG.E desc[UR20][R28.64], R42 ;  /* 0x0000002a1c002986 */ /* 0x0009e2000c101914 */
[----:B--2---:R-:W-:-:S04]  /*7110*/  LEA R24, P6, R33, R44, 0x2 ;  /* 0x0000002c21187211 */ /* 0x004fc800078c10ff */
[----:B------:R2:W-:Y:S01]  /*7120*/  @P3 STG.E desc[UR20][R30.64], R43 ;  /* 0x0000002b1e003986 */ /* 0x0005e2000c101914 */
[----:B------:R-:W-:Y:S02]  /*7130*/  LEA R34, P3, R35, R44, 0x2 ;  /* 0x0000002c23227211 */ /* 0x000fe400078610ff */
[----:B------:R-:W-:Y:S01]  /*7140*/  LEA.HI.X.SX32 R25, R33, R2, 0x2, P6 ;  /* 0x0000000221197211 */ /* 0x000fe200030f16ff */
[C---:B------:R-:W-:Y:S01]  /*7150*/  IMAD R33, R47.reuse, R0, RZ ;  /* 0x000000002f217224 */ /* 0x040fe200078e02ff */
[----:B------:R-:W-:Y:S02]  /*7160*/  ISETP.LT.AND P6, PT, R47, UR11, !P0 ;  /* 0x0000000b2f007c0c */ /* 0x000fe4000c7c1270 */
[----:B------:R-:W-:Y:S01]  /*7170*/  LEA.HI.X.SX32 R35, R35, R2, 0x2, P3 ;  /* 0x0000000223237211 */ /* 0x000fe200018f16ff */
[----:B-1----:R1:W-:Y:S01]  /*7180*/  @P4 STG.E desc[UR20][R24.64], R20 ;  /* 0x0000001418004986 */ /* 0x0023e2000c101914 */
[C---:B------:R-:W-:Y:S02]  /*7190*/  LEA R32, P2, R33.reuse, R44, 0x2 ;  /* 0x0000002c21207211 */ /* 0x040fe400078410ff */
[----:B----4-:R-:W-:Y:S01]  /*71a0*/  LOP3.LUT R29, R36, 0xe, R3, 0xfe, !PT ;  /* 0x0000000e241d7812 */ /* 0x010fe200078efe03 */
[----:B------:R-:W4:Y:S01]  /*71b0*/  LDS.128 R24, [R37] ;  /* 0x0000000025187984 */ /* 0x000f220000000c00 */
[----:B------:R-:W-:-:S02]  /*71c0*/  LEA.HI.X.SX32 R33, R33, R2, 0x2, P2 ;  /* 0x0000000221217211 */ /* 0x000fc400010f16ff */
[C-C-:B--2---:R-:W-:Y:S02]  /*71d0*/  LOP3.LUT R31, R36.reuse, 0x10, R3.reuse, 0xfe, !PT ;  /* 0x00000010241f7812 */ /* 0x144fe400078efe03 */
[C-C-:B------:R-:W-:Y:S01]  /*71e0*/  LOP3.LUT R41, R36.reuse, 0x1e, R3.reuse, 0xfe, !PT ;  /* 0x0000001e24297812 */ /* 0x140fe200078efe03 */
[----:B------:R2:W-:Y:S01]  /*71f0*/  @P6 STG.E desc[UR20][R32.64], R21 ;  /* 0x0000001520006986 */ /* 0x0005e2000c101914 */
[C---:B------:R-:W-:Y:S01]  /*7200*/  ISETP.LT.AND P4, PT, R31.reuse, UR11, !P0 ;  /* 0x0000000b1f007c0c */ /* 0x040fe2000c781270 */
[-C--:B------:R-:W-:Y:S01]  /*7210*/  IMAD R31, R31, R0.reuse, RZ ;  /* 0x000000001f1f7224 */ /* 0x080fe200078e02ff */
[C-C-:B------:R-:W-:Y:S01]  /*7220*/  LOP3.LUT R47, R36.reuse, 0x1c, R3.reuse, 0xfe, !PT ;  /* 0x0000001c242f7812 */ /* 0x140fe200078efe03 */
[----:B------:R5:W-:Y:S01]  /*7230*/  @P5 STG.E desc[UR20][R34.64], R22 ;  /* 0x0000001622005986 */ /* 0x000be2000c101914 */
[C---:B------:R-:W-:Y:S01]  /*7240*/  ISETP.LT.AND P5, PT, R29.reuse, UR11, !P0 ;  /* 0x0000000b1d007c0c */ /* 0x040fe2000c7a1270 */
[----:B------:R-:W-:Y:S01]  /*7250*/  IMAD R29, R29, R0, RZ ;  /* 0x000000001d1d7224 */ /* 0x000fe200078e02ff */
[----:B------:R-:W-:-:S02]  /*7260*/  LOP3.LUT R43, R36, 0x18, R3, 0xfe, !PT ;  /* 0x00000018242b7812 */ /* 0x000fc400078efe03 */
[-C--:B------:R-:W-:Y:S02]  /*7270*/  LEA R28, P2, R31, R44.reuse, 0x2 ;  /* 0x0000002c1f1c7211 */ /* 0x080fe400078410ff */
[----:B-1----:R-:W-:Y:S01]  /*7280*/  LEA R20, P6, R29, R44, 0x2 ;  /* 0x0000002c1d147211 */ /* 0x002fe200078c10ff */
[C---:B--2---:R-:W-:Y:S01]  /*7290*/  IMAD R33, R51.reuse, R0, RZ ;  /* 0x0000000033217224 */ /* 0x044fe200078e02ff */
[----:B------:R-:W-:Y:S02]  /*72a0*/  ISETP.LT.AND P3, PT, R51, UR11, !P0 ;  /* 0x0000000b33007c0c */ /* 0x000fe4000c761270 */
[-C--:B------:R-:W-:Y:S02]  /*72b0*/  LEA.HI.X.SX32 R21, R29, R2.reuse, 0x2, P6 ;  /* 0x000000021d157211 */ /* 0x080fe400030f16ff */
[C-C-:B-----5:R-:W-:Y:S02]  /*72c0*/  LOP3.LUT R35, R36.reuse, 0x16, R3.reuse, 0xfe, !PT ;  /* 0x0000001624237812 */ /* 0x160fe400078efe03 */
[----:B------:R-:W-:Y:S01]  /*72d0*/  LOP3.LUT R3, R36, 0x14, R3, 0xfe, !PT ;  /* 0x0000001424037812 */ /* 0x000fe200078efe03 */
[----:B------:R-:W-:Y:S01]  /*72e0*/  @P5 STG.E desc[UR20][R20.64], R23 ;  /* 0x0000001714005986 */ /* 0x000fe2000c101914 */
[----:B------:R-:W-:-:S02]  /*72f0*/  LEA.HI.X.SX32 R29, R31, R2, 0x2, P2 ;  /* 0x000000021f1d7211 */ /* 0x000fc400010f16ff */
[----:B------:R-:W-:Y:S02]  /*7300*/  LEA R30, P6, R33, R44, 0x2 ;  /* 0x0000002c211e7211 */ /* 0x000fe400078c10ff */
[C---:B------:R-:W-:Y:S01]  /*7310*/  ISETP.LT.AND P2, PT, R3.reuse, UR11, !P0 ;  /* 0x0000000b03007c0c */ /* 0x040fe2000c741270 */
[----:B------:R-:W-:Y:S01]  /*7320*/  IMAD R3, R3, R0, RZ ;  /* 0x0000000003037224 */ /* 0x000fe200078e02ff */
[----:B------:R-:W-:Y:S01]  /*7330*/  LEA.HI.X.SX32 R31, R33, R2, 0x2, P6 ;  /* 0x00000002211f7211 */ /* 0x000fe200030f16ff */
[----:B---3--:R1:W-:Y:S01]  /*7340*/  @P4 STG.E desc[UR20][R28.64], R16 ;  /* 0x000000101c004986 */ /* 0x0083e2000c101914 */
[C---:B------:R-:W-:Y:S01]  /*7350*/  ISETP.LT.AND P5, PT, R35.reuse, UR11, !P0 ;  /* 0x0000000b23007c0c */ /* 0x040fe2000c7a1270 */
[----:B------:R-:W-:Y:S01]  /*7360*/  IMAD R35, R35, R0, RZ ;  /* 0x0000000023237224 */ /* 0x000fe200078e02ff */
[----:B------:R-:W-:Y:S01]  /*7370*/  LEA R32, P4, R3, R44, 0x2 ;  /* 0x0000002c03207211 */ /* 0x000fe200078810ff */
[----:B------:R2:W-:Y:S01]  /*7380*/  @P3 STG.E desc[UR20][R30.64], R17 ;  /* 0x000000111e003986 */ /* 0x0005e2000c101914 */
[----:B------:R-:W-:-:S02]  /*7390*/  ISETP.LT.AND P6, PT, R43, UR11, !P0 ;  /* 0x0000000b2b007c0c */ /* 0x000fc4000c7c1270 */
[----:B------:R-:W-:Y:S01]  /*73a0*/  LEA.HI.X.SX32 R33, R3, R2, 0x2, P4 ;  /* 0x0000000203217211 */ /* 0x000fe200020f16ff */
[----:B------:R-:W-:Y:S01]  /*73b0*/  IMAD R3, R43, R0, RZ ;  /* 0x000000002b037224 */ /* 0x000fe200078e02ff */
[----:B------:R-:W-:Y:S02]  /*73c0*/  LEA R34, P3, R35, R44, 0x2 ;  /* 0x0000002c23227211 */ /* 0x000fe400078610ff */
[----:B------:R-:W-:Y:S01]  /*73d0*/  LOP3.LUT R22, R39, 0x20, RZ, 0xfc, !PT ;  /* 0x0000002027167812 */ /* 0x000fe200078efcff */
[----:B------:R3:W-:Y:S01]  /*73e0*/  @P2 STG.E desc[UR20][R32.64], R18 ;  /* 0x0000001220002986 */ /* 0x0007e2000c101914 */
[----:B------:R-:W-:Y:S01]  /*73f0*/  LEA.HI.X.SX32 R35, R35, R2, 0x2, P3 ;  /* 0x0000000223237211 */ /* 0x000fe200018f16ff */
[----:B-1----:R-:W-:Y:S01]  /*7400*/  IMAD R29, R41, R0, RZ ;  /* 0x00000000291d7224 */ /* 0x002fe200078e02ff */
[----:B------:R-:W-:Y:S01]  /*7410*/  LEA R20, P2, R3, R44, 0x2 ;  /* 0x0000002c03147211 */ /* 0x000fe200078410ff */
[C---:B--2---:R-:W-:Y:S01]  /*7420*/  IMAD R17, R49.reuse, R0, RZ ;  /* 0x0000000031117224 */ /* 0x044fe200078e02ff */
[----:B------:R-:W-:Y:S01]  /*7430*/  ISETP.LT.AND P3, PT, R49, UR11, !P0 ;  /* 0x0000000b31007c0c */ /* 0x000fe2000c761270 */
[----:B------:R1:W-:Y:S01]  /*7440*/  @P5 STG.E desc[UR20][R34.64], R19 ;  /* 0x0000001322005986 */ /* 0x0003e2000c101914 */
[----:B------:R-:W-:Y:S01]  /*7450*/  LEA.HI.X.SX32 R21, R3, R2, 0x2, P2 ;  /* 0x0000000203157211 */ /* 0x000fe200010f16ff */
[----:B------:R-:W-:Y:S01]  /*7460*/  IMAD R3, R47, R0, RZ ;  /* 0x000000002f037224 */ /* 0x000fe200078e02ff */
[----:B------:R-:W-:-:S02]  /*7470*/  LEA R16, P5, R17, R44, 0x2 ;  /* 0x0000002c11107211 */ /* 0x000fc400078a10ff */
[----:B------:R-:W-:Y:S01]  /*7480*/  ISETP.LT.AND P2, PT, R47, UR11, !P0 ;  /* 0x0000000b2f007c0c */ /* 0x000fe2000c741270 */
[----:B----4-:R2:W-:Y:S01]  /*7490*/  @P6 STG.E desc[UR20][R20.64], R24 ;  /* 0x0000001814006986 */ /* 0x0105e2000c101914 */
[----:B------:R-:W-:Y:S02]  /*74a0*/  LEA.HI.X.SX32 R17, R17, R2, 0x2, P5 ;  /* 0x0000000211117211 */ /* 0x000fe400028f16ff */
[----:B------:R-:W-:Y:S02]  /*74b0*/  ISETP.LT.AND P4, PT, R22, UR11, !P0 ;  /* 0x0000000b16007c0c */ /* 0x000fe4000c781270 */
[----:B------:R-:W-:Y:S01]  /*74c0*/  LEA R22, P6, R3, R44, 0x2 ;  /* 0x0000002c03167211 */ /* 0x000fe200078c10ff */
[----:B------:R-:W-:Y:S01]  /*74d0*/  @P3 STG.E desc[UR20][R16.64], R25 ;  /* 0x0000001910003986 */ /* 0x000fe2000c101914 */
[----:B---3--:R-:W-:Y:S02]  /*74e0*/  LOP3.LUT R18, R39, 0x22, RZ, 0xfc, !PT ;  /* 0x0000002227127812 */ /* 0x008fe400078efcff */
[----:B------:R-:W-:-:S02]  /*74f0*/  LEA.HI.X.SX32 R23, R3, R2, 0x2, P6 ;  /* 0x0000000203177211 */ /* 0x000fc400030f16ff */
[----:B------:R-:W-:Y:S02]  /*7500*/  ISETP.LT.AND P3, PT, R18, UR11, !P0 ;  /* 0x0000000b12007c0c */ /* 0x000fe4000c761270 */
[----:B------:R-:W-:Y:S01]  /*7510*/  ISETP.LT.AND P5, PT, R41, UR11, !P0 ;  /* 0x0000000b29007c0c */ /* 0x000fe2000c7a1270 */
[----:B------:R3:W-:Y:S01]  /*7520*/  @P2 STG.E desc[UR20][R22.64], R26 ;  /* 0x0000001a16002986 */ /* 0x0007e2000c101914 */
[----:B------:R-:W-:Y:S02]  /*7530*/  LEA R18, P6, R29, R44, 0x2 ;  /* 0x0000002c1d127211 */ /* 0x000fe400078c10ff */
[----:B------:R-:W-:Y:S02]  /*7540*/  LOP3.LUT R3, R39, 0x24, RZ, 0xfc, !PT ;  /* 0x0000002427037812 */ /* 0x000fe400078efcff */
[----:B-1----:R-:W-:Y:S02]  /*7550*/  LEA.HI.X.SX32 R19, R29, R2, 0x2, P6 ;  /* 0x000000021d137211 */ /* 0x002fe400030f16ff */
[----:B------:R-:W-:Y:S01]  /*7560*/  ISETP.LT.AND P2, PT, R3, UR11, !P0 ;  /* 0x0000000b03007c0c */ /* 0x000fe2000c741270 */
[----:B------:R-:W-:Y:S01]  /*7570*/  IMAD R3, R0, 0x2, R45 ;  /* 0x0000000200037824 */ /* 0x000fe200078e022d */
[----:B--2---:R-:W-:-:S02]  /*7580*/  LEA R20, P6, R45, R44, 0x2 ;  /* 0x0000002c2d147211 */ /* 0x004fc400078c10ff */
[----:B------:R-:W-:Y:S01]  /*7590*/  LOP3.LUT R24, R39, 0x26, RZ, 0xfc, !PT ;  /* 0x0000002627187812 */ /* 0x000fe200078efcff */
[C---:B---3--:R-:W-:Y:S01]  /*75a0*/  IMAD R23, R0.reuse, 0x2, R3 ;  /* 0x0000000200177824 */ /* 0x048fe200078e0203 */
[----:B------:R-:W-:Y:S01]  /*75b0*/  LEA.HI.X.SX32 R21, R45, R2, 0x2, P6 ;  /* 0x000000022d157211 */ /* 0x000fe200030f16ff */
[----:B------:R1:W-:Y:S01]  /*75c0*/  @P5 STG.E desc[UR20][R18.64], R27 ;  /* 0x0000001b12005986 */ /* 0x0003e2000c101914 */
[----:B------:R-:W-:Y:S02]  /*75d0*/  LEA R16, P6, R3, R44, 0x2 ;  /* 0x0000002c03107211 */ /* 0x000fe400078c10ff */
[----:B------:R-:W-:Y:S01]  /*75e0*/  LOP3.LUT R22, R39, 0x28, RZ, 0xfc, !PT ;  /* 0x0000002827167812 */ /* 0x000fe200078efcff */
[----:B------:R2:W-:Y:S01]  /*75f0*/  @P4 STG.E desc[UR20][R20.64], R12 ;  /* 0x0000000c14004986 */ /* 0x0005e2000c101914 */
[----:B------:R-:W-:Y:S01]  /*7600*/  LEA.HI.X.SX32 R17, R3, R2, 0x2, P6 ;  /* 0x0000000203117211 */ /* 0x000fe200030f16ff */
[----:B------:R-:W-:Y:S01]  /*7610*/  IMAD R3, R0, 0x2, R23 ;  /* 0x0000000200037824 */ /* 0x000fe200078e0217 */
[----:B------:R-:W-:-:S02]  /*7620*/  ISETP.LT.AND P4, PT, R22, UR11, !P0 ;  /* 0x0000000b16007c0c */ /* 0x000fc4000c781270 */
[C---:B------:R-:W-:Y:S01]  /*7630*/  LEA R22, P6, R23.reuse, R44, 0x2 ;  /* 0x0000002c17167211 */ /* 0x040fe200078c10ff */
[----:B------:R-:W-:Y:S01]  /*7640*/  IMAD R25, R0, 0x2, R3 ;  /* 0x0000000200197824 */ /* 0x000fe200078e0203 */
[----:B------:R-:W-:Y:S01]  /*7650*/  ISETP.LT.AND P5, PT, R24, UR11, !P0 ;  /* 0x0000000b18007c0c */ /* 0x000fe2000c7a1270 */
[----:B------:R3:W-:Y:S01]  /*7660*/  @P3 STG.E desc[UR20][R16.64], R13 ;  /* 0x0000000d10003986 */ /* 0x0007e2000c101914 */
[----:B------:R-:W-:Y:S02]  /*7670*/  LEA.HI.X.SX32 R23, R23, R2, 0x2, P6 ;  /* 0x0000000217177211 */ /* 0x000fe400030f16ff */
[----:B-1----:R-:W-:Y:S02]  /*7680*/  LEA R18, P6, R3, R44, 0x2 ;  /* 0x0000002c03127211 */ /* 0x002fe400078c10ff */
[----:B------:R-:W-:Y:S01]  /*7690*/  LOP3.LUT R24, R39, 0x2a, RZ, 0xfc, !PT ;  /* 0x0000002a27187812 */ /* 0x000fe200078efcff */
[----:B------:R1:W-:Y:S01]  /*76a0*/  @P2 STG.E desc[UR20][R22.64], R14 ;  /* 0x0000000e16002986 */ /* 0x0003e2000c101914 */
[----:B------:R-:W-:Y:S01]  /*76b0*/  LEA.HI.X.SX32 R19, R3, R2, 0x2, P6 ;  /* 0x0000000203137211 */ /* 0x000fe200030f16ff */
[----:B------:R-:W-:Y:S01]  /*76c0*/  IMAD R3, R0, 0x2, R25 ;  /* 0x0000000200037824 */ /* 0x000fe200078e0219 */
[----:B--2---:R-:W-:-:S02]  /*76d0*/  LEA R20, P6, R25, R44, 0x2 ;  /* 0x0000002c19147211 */ /* 0x004fc400078c10ff */
[----:B------:R-:W-:Y:S01]  /*76e0*/  LOP3.LUT R12, R39, 0x2e, RZ, 0xfc, !PT ;  /* 0x0000002e270c7812 */ /* 0x000fe200078efcff */
[----:B------:R2:W-:Y:S01]  /*76f0*/  @P5 STG.E desc[UR20][R18.64], R15 ;  /* 0x0000000f12005986 */ /* 0x0005e2000c101914 */
[----:B------:R-:W-:Y:S01]  /*7700*/  ISETP.LT.AND P3, PT, R24, UR11, !P0 ;  /* 0x0000000b18007c0c */ /* 0x000fe2000c761270 */
[----:B---3--:R-:W-:Y:S01]  /*7710*/  IMAD R17, R0, 0x2, R3 ;  /* 0x0000000200117824 */ /* 0x008fe200078e0203 */
[----:B------:R-:W-:Y:S02]  /*7720*/  LEA.HI.X.SX32 R21, R25, R2, 0x2, P6 ;  /* 0x0000000219157211 */ /* 0x000fe400030f16ff */
[----:B------:R-:W-:Y:S02]  /*7730*/  ISETP.LT.AND P5, PT, R12, UR11, !P0 ;  /* 0x0000000b0c007c0c */ /* 0x000fe4000c7a1270 */
[----:B------:R-:W-:Y:S01]  /*7740*/  LEA R12, P6, R3, R44, 0x2 ;  /* 0x0000002c030c7211 */ /* 0x000fe200078c10ff */
[----:B------:R3:W-:Y:S01]  /*7750*/  @P4 STG.E desc[UR20][R20.64], R4 ;  /* 0x0000000414004986 */ /* 0x0007e2000c101914 */
[----:B------:R-:W-:-:S02]  /*7760*/  LOP3.LUT R16, R39, 0x30, RZ, 0xfc, !PT ;  /* 0x0000003027107812 */ /* 0x000fc400078efcff */
[----:B------:R-:W-:Y:S01]  /*7770*/  LOP3.LUT R24, R39, 0x2c, RZ, 0xfc, !PT ;  /* 0x0000002c27187812 */ /* 0x000fe200078efcff */
[----:B------:R-:W4:Y:S01]  /*7780*/  LDS.128 R20, [R37+0x800] ;  /* 0x0008000025147984 */ /* 0x000f220000000c00 */
[----:B------:R-:W-:Y:S01]  /*7790*/  LEA.HI.X.SX32 R13, R3, R2, 0x2, P6 ;  /* 0x00000002030d7211 */ /* 0x000fe200030f16ff */
[----:B------:R-:W-:Y:S01]  /*77a0*/  IMAD R3, R0, 0x2, R17 ;  /* 0x0000000200037824 */ /* 0x000fe200078e0211 */
[----:B------:R-:W-:Y:S02]  /*77b0*/  ISETP.LT.AND P4, PT, R16, UR11, !P0 ;  /* 0x0000000b10007c0c */ /* 0x000fe4000c781270 */
[----:B------:R-:W-:Y:S01]  /*77c0*/  ISETP.LT.AND P2, PT, R24, UR11, !P0 ;  /* 0x0000000b18007c0c */ /* 0x000fe2000c741270 */
[----:B------:R5:W-:Y:S01]  /*77d0*/  @P3 STG.E desc[UR20][R12.64], R5 ;  /* 0x000000050c003986 */ /* 0x000be2000c101914 */
[----:B-1----:R-:W-:Y:S01]  /*77e0*/  LOP3.LUT R14, R39, 0x32, RZ, 0xfc, !PT ;  /* 0x00000032270e7812 */ /* 0x002fe200078efcff */
[----:B--2---:R-:W-:Y:S01]  /*77f0*/  IMAD R19, R0, 0x2, R3 ;  /* 0x0000000200137824 */ /* 0x004fe200078e0203 */
[----:B------:R-:W-:-:S02]  /*7800*/  LEA R16, P6, R17, R44, 0x2 ;  /* 0x0000002c11107211 */ /* 0x000fc400078c10ff */
[----:B------:R-:W-:Y:S02]  /*7810*/  ISETP.LT.AND P3, PT, R14, UR11, !P0 ;  /* 0x0000000b0e007c0c */ /* 0x000fe4000c761270 */
[----:B------:R-:W-:Y:S02]  /*7820*/  LEA.HI.X.SX32 R17, R17, R2, 0x2, P6 ;  /* 0x0000000211117211 */ /* 0x000fe400030f16ff */
[----:B------:R-:W-:Y:S02]  /*7830*/  LEA R14, P6, R3, R44, 0x2 ;  /* 0x0000002c030e7211 */ /* 0x000fe400078c10ff */
[----:B---3--:R-:W-:Y:S01]  /*7840*/  LOP3.LUT R4, R39, 0x34, RZ, 0xfc, !PT ;  /* 0x0000003427047812 */ /* 0x008fe200078efcff */
[----:B------:R1:W-:Y:S01]  /*7850*/  @P2 STG.E desc[UR20][R16.64], R6 ;  /* 0x0000000610002986 */ /* 0x0003e2000c101914 */
[----:B------:R-:W-:Y:S02]  /*7860*/  LEA.HI.X.SX32 R15, R3, R2, 0x2, P6 ;  /* 0x00000002030f7211 */ /* 0x000fe400030f16ff */
[----:B------:R-:W-:-:S02]  /*7870*/  LOP3.LUT R3, R39, 0x36, RZ, 0xfc, !PT ;  /* 0x0000003627037812 */ /* 0x000fc400078efcff */
[----:B------:R-:W-:Y:S01]  /*7880*/  LEA R18, P6, R19, R44, 0x2 ;  /* 0x0000002c13127211 */ /* 0x000fe200078c10ff */
[----:B------:R2:W-:Y:S01]  /*7890*/  @P5 STG.E desc[UR20][R14.64], R7 ;  /* 0x000000070e005986 */ /* 0x0005e2000c101914 */
[----:B------:R-:W-:Y:S01]  /*78a0*/  ISETP.LT.AND P5, PT, R3, UR11, !P0 ;  /* 0x0000000b03007c0c */ /* 0x000fe2000c7a1270 */
[----:B------:R-:W-:Y:S01]  /*78b0*/  IMAD R3, R0, 0x2, R19 ;  /* 0x0000000200037824 */ /* 0x000fe200078e0213 */
[----:B------:R-:W-:Y:S02]  /*78c0*/  ISETP.LT.AND P2, PT, R4, UR11, !P0 ;  /* 0x0000000b04007c0c */ /* 0x000fe4000c741270 */
[----:B------:R-:W-:Y:S01]  /*78d0*/  LEA.HI.X.SX32 R19, R19, R2, 0x2, P6 ;  /* 0x0000000213137211 */ /* 0x000fe200030f16ff */
[C---:B-----5:R-:W-:Y:S01]  /*78e0*/  IMAD R13, R0.reuse, 0x2, R3 ;  /* 0x00000002000d7824 */ /* 0x060fe200078e0203 */
[----:B------:R-:W-:Y:S02]  /*78f0*/  LEA R4, P6, R3, R44, 0x2 ;  /* 0x0000002c03047211 */ /* 0x000fe400078c10ff */
[----:B-1----:R-:W-:Y:S01]  /*7900*/  LOP3.LUT R6, R39, 0x3a, RZ, 0xfc, !PT ;  /* 0x0000003a27067812 */ /* 0x002fe200078efcff */
[----:B------:R1:W-:Y:S01]  /*7910*/  @P4 STG.E desc[UR20][R18.64], R8 ;  /* 0x0000000812004986 */ /* 0x0003e2000c101914 */
[----:B------:R-:W-:Y:S01]  /*7920*/  LEA.HI.X.SX32 R5, R3, R2, 0x2, P6 ;  /* 0x0000000203057211 */ /* 0x000fe200030f16ff */
[----:B------:R-:W-:Y:S01]  /*7930*/  IMAD R3, R0, 0x2, R13 ;  /* 0x0000000200037824 */ /* 0x000fe200078e020d */
[----:B------:R-:W-:-:S02]  /*7940*/  LEA R12, P6, R13, R44, 0x2 ;  /* 0x0000002c0d0c7211 */ /* 0x000fc400078c10ff */
[----:B------:R-:W-:Y:S01]  /*7950*/  LOP3.LUT R24, R39, 0x38, RZ, 0xfc, !PT ;  /* 0x0000003827187812 */ /* 0x000fe200078efcff */
[----:B--2---:R-:W-:Y:S01]  /*7960*/  IMAD R15, R0, 0x2, R3 ;  /* 0x00000002000f7824 */ /* 0x004fe200078e0203 */
[----:B------:R-:W-:Y:S01]  /*7970*/  LEA.HI.X.SX32 R13, R13, R2, 0x2, P6 ;  /* 0x000000020d0d7211 */ /* 0x000fe200030f16ff */
[----:B------:R2:W-:Y:S01]  /*7980*/  @P3 STG.E desc[UR20][R4.64], R9 ;  /* 0x0000000904003986 */ /* 0x0005e2000c101914 */
[----:B------:R-:W-:Y:S01]  /*7990*/  ISETP.LT.AND P3, PT, R6, UR11, !P0 ;  /* 0x0000000b06007c0c */ /* 0x000fe2000c761270 */
[C---:B------:R-:W-:Y:S01]  /*79a0*/  IMAD R17, R0.reuse, 0x2, R15 ;  /* 0x0000000200117824 */ /* 0x040fe200078e020f */
[----:B------:R-:W-:Y:S01]  /*79b0*/  LOP3.LUT R16, R39, 0x3e, RZ, 0xfc, !PT ;  /* 0x0000003e27107812 */ /* 0x000fe200078efcff */
[----:B------:R3:W-:Y:S01]  /*79c0*/  @P2 STG.E desc[UR20][R12.64], R10 ;  /* 0x0000000a0c002986 */ /* 0x0007e2000c101914 */
[-C--:B------:R-:W-:Y:S01]  /*79d0*/  LEA R6, P2, R3, R44.reuse, 0x2 ;  /* 0x0000002c03067211 */ /* 0x080fe200078410ff */
[----:B-1----:R-:W-:Y:S01]  /*79e0*/  IMAD R19, R0, 0x2, R17 ;  /* 0x0000000200137824 */ /* 0x002fe200078e0211 */
[----:B------:R-:W-:-:S02]  /*79f0*/  LEA R14, P6, R15, R44, 0x2 ;  /* 0x0000002c0f0e7211 */ /* 0x000fc400078c10ff */
[----:B------:R-:W-:Y:S01]  /*7a00*/  LEA.HI.X.SX32 R7, R3, R2, 0x2, P2 ;  /* 0x0000000203077211 */ /* 0x000fe200010f16ff */
[----:B------:R-:W-:Y:S01]  /*7a10*/  IMAD R3, R0, 0x2, R19 ;  /* 0x0000000200037824 */ /* 0x000fe200078e0213 */
[----:B------:R-:W-:Y:S02]  /*7a20*/  LOP3.LUT R39, R39, 0x3c, RZ, 0xfc, !PT ;  /* 0x0000003c27277812 */ /* 0x000fe400078efcff */
[----:B--2---:R-:W-:Y:S01]  /*7a30*/  LEA R4, P2, R17, R44, 0x2 ;  /* 0x0000002c11047211 */ /* 0x004fe200078410ff */
[----:B------:R1:W-:Y:S01]  /*7a40*/  @P5 STG.E desc[UR20][R6.64], R11 ;  /* 0x0000000b06005986 */ /* 0x0003e2000c101914 */
[----:B------:R-:W-:Y:S02]  /*7a50*/  ISETP.LT.AND P4, PT, R24, UR11, !P0 ;  /* 0x0000000b18007c0c */ /* 0x000fe4000c781270 */
[-C--:B------:R-:W-:Y:S02]  /*7a60*/  LEA.HI.X.SX32 R15, R15, R2.reuse, 0x2, P6 ;  /* 0x000000020f0f7211 */ /* 0x080fe400030f16ff */
[----:B------:R-:W-:-:S02]  /*7a70*/  LEA.HI.X.SX32 R5, R17, R2, 0x2, P2 ;  /* 0x0000000211057211 */ /* 0x000fc400010f16ff */
[----:B------:R-:W-:Y:S02]  /*7a80*/  LEA R8, P6, R19, R44, 0x2 ;  /* 0x0000002c13087211 */ /* 0x000fe400078c10ff */
[----:B------:R-:W-:Y:S02]  /*7a90*/  ISETP.LT.AND P2, PT, R39, UR11, !P0 ;  /* 0x0000000b27007c0c */ /* 0x000fe4000c741270 */
[----:B------:R-:W-:Y:S02]  /*7aa0*/  ISETP.LT.AND P0, PT, R16, UR11, !P0 ;  /* 0x0000000b10007c0c */ /* 0x000fe4000c701270 */
[----:B------:R-:W-:Y:S01]  /*7ab0*/  LEA.HI.X.SX32 R9, R19, R2, 0x2, P6 ;  /* 0x0000000213097211 */ /* 0x000fe200030f16ff */
[----:B----4-:R1:W-:Y:S01]  /*7ac0*/  @P4 STG.E desc[UR20][R14.64], R20 ;  /* 0x000000140e004986 */ /* 0x0103e2000c101914 */
[----:B---3--:R-:W-:-:S03]  /*7ad0*/  LEA R12, P6, R3, R44, 0x2 ;  /* 0x0000002c030c7211 */ /* 0x008fc600078c10ff */
[----:B------:R1:W-:Y:S01]  /*7ae0*/  @P3 STG.E desc[UR20][R4.64], R21 ;  /* 0x0000001504003986 */ /* 0x0003e2000c101914 */
[----:B------:R-:W-:-:S03]  /*7af0*/  LEA.HI.X.SX32 R13, R3, R2, 0x2, P6 ;  /* 0x00000002030d7211 */ /* 0x000fc600030f16ff */
[----:B------:R1:W-:Y:S04]  /*7b00*/  @P2 STG.E desc[UR20][R8.64], R22 ;  /* 0x0000001608002986 */ /* 0x0003e8000c101914 */
[----:B------:R1:W-:Y:S01]  /*7b10*/  @P0 STG.E desc[UR20][R12.64], R23 ;  /* 0x000000170c000986 */ /* 0x0003e2000c101914 */
[----:B------:R-:W-:Y:S06]  /*7b20*/  BAR.SYNC.DEFER_BLOCKING 0x0 ;  /* 0x0000000000007b1d */ /* 0x000fec0000010000 */
[----:B------:R-:W-:Y:S05]  /*7b30*/  @P1 BRA `(.L_x_13) ;  /* 0x0000000000a01947 */ /* 0x000fea0003800000 */
[----:B------:R-:W2:Y:S01]  /*7b40*/  S2UR UR5, SR_CgaCtaId ;  /* 0x00000000000579c3 */ /* 0x000ea20000008800 */
[----:B------:R-:W-:Y:S01]  /*7b50*/  NOP ;  /* 0x0000000000007918 */ /* 0x000fe20000000000 */
[----:B------:R-:W-:Y:S01]  /*7b60*/  UMOV UR4, 0x50 ;  /* 0x0000005000047882 */ /* 0x000fe20000000000 */
[----:B------:R-:W-:Y:S02]  /*7b70*/  IMAD.U32 R0, RZ, RZ, UR22 ;  /* 0x00000016ff007e24 */ /* 0x000fe4000f8e00ff */
[----:B------:R-:W-:Y:S02]  /*7b80*/  IMAD.MOV.U32 R3, RZ, RZ, 0x3 ;  /* 0x00000003ff037424 */ /* 0x000fe400078e00ff */
[----:B-1----:R-:W-:Y:S01]  /*7b90*/  IMAD.MOV.U32 R7, RZ, RZ, 0x1 ;  /* 0x00000001ff077424 */ /* 0x002fe200078e00ff */
[----:B------:R-:W-:-:S04]  /*7ba0*/  LOP3.LUT R0, R0, 0xffff, RZ, 0xc0, !PT ;  /* 0x0000ffff00007812 */ /* 0x000fc800078ec0ff */
[----:B------:R-:W-:-:S05]  /*7bb0*/  SHF.R.U32.HI R0, RZ, 0x5, R0 ;  /* 0x00000005ff007819 */ /* 0x000fca0000011600 */
[----:B------:R-:W-:Y:S01]  /*7bc0*/  VIADD R2, R0, 0x10 ;  /* 0x0000001000027836 */ /* 0x000fe20000000000 */
[----:B------:R-:W-:Y:S01]  /*7bd0*/  SHF.L.U32 R0, R3, R0, RZ ;  /* 0x0000000003007219 */ /* 0x000fe200000006ff */
[----:B--2---:R-:W-:-:S03]  /*7be0*/  ULEA UR6, UR5, UR4, 0x18 ;  /* 0x0000000405067291 */ /* 0x004fc6000f8ec0ff */
[----:B------:R-:W-:-:S04]  /*7bf0*/  SHF.L.U32 R3, R7, R2, RZ ;  /* 0x0000000207037219 */ /* 0x000fc800000006ff */
[----:B------:R-:W-:Y:S02]  /*7c00*/  LOP3.LUT R0, R3, R0, RZ, 0xfc, !PT ;  /* 0x0000000003007212 */ /* 0x000fe400078efcff */
[----:B------:R-:W1:Y:S02]  /*7c10*/  LDS R5, [UR6] ;  /* 0x00000006ff057984 */ /* 0x000e640008000800 */
[C---:B------:R-:W-:Y:S02]  /*7c20*/  LOP3.LUT R2, R0.reuse, 0xffff, RZ, 0xc0, !PT ;  /* 0x0000ffff00027812 */ /* 0x040fe400078ec0ff */
[----:B-1----:R-:W-:-:S04]  /*7c30*/  LOP3.LUT R3, R0, 0xffff, R5, 0x80, !PT ;  /* 0x0000ffff00037812 */ /* 0x002fc800078e8005 */
[----:B------:R-:W-:-:S13]  /*7c40*/  ISETP.NE.AND P0, PT, R3, R2, PT ;  /* 0x000000020300720c */ /* 0x000fda0003f05270 */
[----:B------:R-:W-:Y:S05]  /*7c50*/  @P0 BRA `(.L_x_14) ;  /* 0x0000000000500947 */ /* 0x000fea0003800000 */
[----:B------:R-:W-:Y:S02]  /*7c60*/  SHF.R.U32.HI R5, RZ, 0x10, R5 ;  /* 0x00000010ff057819 */ /* 0x000fe40000011605 */
[----:B------:R-:W-:-:S04]  /*7c70*/  SHF.R.U32.HI R2, RZ, 0x10, R0 ;  /* 0x00000010ff027819 */ /* 0x000fc80000011600 */
[----:B------:R-:W-:-:S04]  /*7c80*/  LOP3.LUT R5, R5, R2, RZ, 0xc0, !PT ;  /* 0x0000000205057212 */ /* 0x000fc800078ec0ff */
[----:B------:R-:W-:-:S13]  /*7c90*/  ISETP.NE.AND P0, PT, R5, R2, PT ;  /* 0x000000020500720c */ /* 0x000fda0003f05270 */
[----:B------:R-:W-:Y:S05]  /*7ca0*/  @P0 BRA `(.L_x_15) ;  /* 0x0000000000300947 */ /* 0x000fea0003800000 */
[----:B------:R-:W-:Y:S01]  /*7cb0*/  R2UR UR4, R0 ;  /* 0x00000000000472ca */ /* 0x000fe200000e0000 */
[----:B------:R-:W-:Y:S01]  /*7cc0*/  VOTEU.ANY UR5, UPT, PT ;  /* 0x0000000000057886 */ /* 0x000fe200038e0100 */
[----:B------:R-:W1:Y:S01]  /*7cd0*/  S2R R0, SR_LANEID ;  /* 0x0000000000007919 */ /* 0x000e620000000000 */
[----:B------:R-:W-:-:S10]  /*7ce0*/  UFLO.U32 UR5, UR5 ;  /* 0x00000005000572bd */ /* 0x000fd400080e0000 */
[----:B------:R-:W-:-:S06]  /*7cf0*/  ULOP3.LUT UR4, URZ, UR4, URZ, 0x33, !UPT ;  /* 0x00000004ff047292 */ /* 0x000fcc000f8e33ff */
[----:B------:R-:W-:-:S04]  /*7d00*/  IMAD.U32 R2, RZ, RZ, UR4 ;  /* 0x00000004ff027e24 */ /* 0x000fc8000f8e00ff */
[----:B------:R-:W2:Y:S02]  /*7d10*/  REDUX UR7, R2 ;  /* 0x00000000020773c4 */ /* 0x000ea40000000000 */
[----:B------:R3:W-:Y:S01]  /*7d20*/  UTCATOMSWS.AND URZ, UR4 ;  /* 0x0000000400ff79e3 */ /* 0x0007e20008000000 */
[----:B-1----:R-:W-:Y:S01]  /*7d30*/  ISETP.EQ.U32.AND P0, PT, R0, UR5, PT ;  /* 0x0000000500007c0c */ /* 0x002fe2000bf02070 */
[----:B--2---:R-:W-:-:S12]  /*7d40*/  IMAD.U32 R0, RZ, RZ, UR7 ;  /* 0x00000007ff007e24 */ /* 0x004fd8000f8e00ff */
[----:B------:R3:W-:Y:S01]  /*7d50*/  @P0 ATOMS.AND RZ, [UR6], R0 ;  /* 0x00000000ffff098c */ /* 0x0007e2000a800006 */
[----:B------:R-:W-:Y:S05]  /*7d60*/  BRA `(.L_x_13) ;  /* 0x0000000000147947 */ /* 0x000fea0003800000 */
.L_x_15:
[----:B------:R-:W-:-:S07]  /*7d70*/  MOV R2, 0x7d90 ;  /* 0x00007d9000027802 */ /* 0x000fce0000000f00 */
[----:B------:R-:W-:Y:S05]  /*7d80*/  CALL.REL.NOINC `($__internal_0_$__cuda_sm10x_tcgen05_guardrail_trap_col_being_dealloced_not_returned_by_alloc) ;  /* 0x00000000002c7944 */ /* 0x000fea0003c00000 */
[----:B------:R-:W-:Y:S05]  /*7d90*/  BRA `(.L_x_13) ;  /* 0x0000000000087947 */ /* 0x000fea0003800000 */
.L_x_14:
[----:B------:R-:W-:-:S07]  /*7da0*/  MOV R2, 0x7dc0 ;  /* 0x00007dc000027802 */ /* 0x000fce0000000f00 */
[----:B------:R-:W-:Y:S05]  /*7db0*/  CALL.REL.NOINC `($__internal_2_$__cuda_sm10x_tcgen05_guardrail_trap_unallocated_columns_being_dealloced) ;  /* 0x0000000000387944 */ /* 0x000fea0003c00000 */
.L_x_13:
[----:B------:R-:W-:Y:S01]  /*7dc0*/  NOP ;  /* 0x0000000000007918 */ /* 0x000fe20000000000 */
[----:B---3--:R-:W-:Y:S05]  /*7dd0*/  EXIT ;  /* 0x000000000000794d */ /* 0x008fea0003800000 */
.L_x_9:
[----:B------:R-:W1:Y:S02]  /*7de0*/  SYNCS.PHASECHK.TRANS64.TRYWAIT P4, [UR13], R96 ;  /* 0x00000060ff0075a7 */ /* 0x000e64000808110d */
[----:B-1----:R-:W-:Y:S05]  /*7df0*/  @!P4 BRA `(.L_x_9) ;  /* 0xfffffffc00f8c947 */ /* 0x002fea000383ffff */
[----:B------:R-:W-:Y:S05]  /*7e00*/  BRA `(.L_x_16) ;  /* 0xffffffdc00dc7947 */ /* 0x000fea000383ffff */
.L_x_12:
[----:B------:R-:W1:Y:S02]  /*7e10*/  SYNCS.PHASECHK.TRANS64.TRYWAIT P2, [UR12], R4 ;  /* 0x00000004ff0075a7 */ /* 0x000e64000804110c */
[----:B-1----:R-:W-:Y:S05]  /*7e20*/  @!P2 BRA `(.L_x_12) ;  /* 0xfffffffc00f8a947 */ /* 0x002fea000383ffff */
[----:B------:R-:W-:Y:S05]  /*7e30*/  BRA `(.L_x_11) ;  /* 0xffffffec00007947 */ /* 0x000fea000383ffff */
        .weak           $__internal_0_$__cuda_sm10x_tcgen05_guardrail_trap_col_being_dealloced_not_returned_by_alloc
        .type           $__internal_0_$__cuda_sm10x_tcgen05_guardrail_trap_col_being_dealloced_not_returned_by_alloc,@function
        .size           $__internal_0_$__cuda_sm10x_tcgen05_guardrail_trap_col_being_dealloced_not_returned_by_alloc,($__internal_1_$__cuda_sm10x_tcgen05_guardrail_trap_phase_invalid_during_alloc - $__internal_0_$__cuda_sm10x_tcgen05_guardrail_trap_col_being_dealloced_not_returned_by_alloc)
$__internal_0_$__cuda_sm10x_tcgen05_guardrail_trap_col_being_dealloced_not_returned_by_alloc:
[----:B------:R-:W-:Y:S05]  /*7e40*/  BPT.TRAP 0x1 ;  /* 0x000000040000795c */ /* 0x000fea0000300000 */
[----:B------:R-:W-:-:S04]  /*7e50*/  IMAD.MOV.U32 R3, RZ, RZ, 0x0 ;  /* 0x00000000ff037424 */ /* 0x000fc800078e00ff */
[----:B------:R-:W-:Y:S05]  /*7e60*/  RET.REL.NODEC R2 `(matmul_kernel) ;  /* 0xffffff8002647950 */ /* 0x000fea0003c3ffff */
        .weak           $__internal_1_$__cuda_sm10x_tcgen05_guardrail_trap_phase_invalid_during_alloc
        .type           $__internal_1_$__cuda_sm10x_tcgen05_guardrail_trap_phase_invalid_during_alloc,@function
        .size           $__internal_1_$__cuda_sm10x_tcgen05_guardrail_trap_phase_invalid_during_alloc,($__internal_2_$__cuda_sm10x_tcgen05_guardrail_trap_unallocated_columns_being_dealloced - $__internal_1_$__cuda_sm10x_tcgen05_guardrail_trap_phase_invalid_during_alloc)
$__internal_1_$__cuda_sm10x_tcgen05_guardrail_trap_phase_invalid_during_alloc:
[----:B------:R-:W-:Y:S05]  /*7e70*/  BPT.TRAP 0x1 ;  /* 0x000000040000795c */ /* 0x000fea0000300000 */
[----:B------:R-:W-:-:S04]  /*7e80*/  IMAD.MOV.U32 R3, RZ, RZ, 0x0 ;  /* 0x00000000ff037424 */ /* 0x000fc800078e00ff */
[----:B------:R-:W-:Y:S05]  /*7e90*/  RET.REL.NODEC R2 `(matmul_kernel) ;  /* 0xffffff8002587950 */ /* 0x000fea0003c3ffff */
        .weak           $__internal_2_$__cuda_sm10x_tcgen05_guardrail_trap_unallocated_columns_being_dealloced
        .type           $__internal_2_$__cuda_sm10x_tcgen05_guardrail_trap_unallocated_columns_being_dealloced,@function
        .size           $__internal_2_$__cuda_sm10x_tcgen05_guardrail_trap_unallocated_columns_being_dealloced,(.L_x_20 - $__internal_2_$__cuda_sm10x_tcgen05_guardrail_trap_unallocated_columns_being_dealloced)
$__internal_2_$__cuda_sm10x_tcgen05_guardrail_trap_unallocated_columns_being_dealloced:
[----:B------:R-:W-:Y:S05]  /*7ea0*/  BPT.TRAP 0x1 ;  /* 0x000000040000795c */ /* 0x000fea0000300000 */
[----:B------:R-:W-:-:S04]  /*7eb0*/  IMAD.MOV.U32 R3, RZ, RZ, 0x0 ;  /* 0x00000000ff037424 */ /* 0x000fc800078e00ff */
[----:B------:R-:W-:Y:S05]  /*7ec0*/  RET.REL.NODEC R2 `(matmul_kernel) ;  /* 0xffffff80024c7950 */ /* 0x000fea0003c3ffff */
.L_x_17:
[----:B------:R-:W-:-:S00]  /*7ed0*/  BRA `(.L_x_17) ;  /* 0xfffffffc00fc7947 */ /* 0x000fc0000383ffff */
[----:B------:R-:W-:-:S00]  /*7ee0*/  NOP ;  /* 0x0000000000007918 */ /* 0x000fc00000000000 */
        /* <DEDUP_REMOVED lines=9> */
.L_x_20:


//--------------------- .nv.shared.matmul_kernel  --------------------------
	.section	.nv.shared.matmul_kernel,"aw",@nobits
	.sectionflags	@""
	.align	16
	.zero		1024


//--------------------- .nv.shared.reserved.0     --------------------------
	.section	.nv.shared.reserved.0,"aw",@nobits
	.align	8
	.weak		__nv_reservedSMEM_offset_0_alias
	.size		__nv_reservedSMEM_offset_0_alias, 0, 64
	.other		__nv_reservedSMEM_offset_0_alias,@"STO_CUDA_RESERVED_SHARED STV_DEFAULT"
__nv_reservedSMEM_offset_0_alias:
	.zero		0
.nv.shared.reserved.0:
	.zero		64
	.weak		__nv_reservedSMEM_allocation_phase
	.type		__nv_reservedSMEM_allocation_phase,@object
	.size		__nv_reservedSMEM_allocation_phase,(.L_0 - __nv_reservedSMEM_allocation_phase)
__nv_reservedSMEM_allocation_phase:
	.zero		1
.L_0:
	.zero		7
	.weak		__nv_reservedSMEM_devtool_atexit_pc
	.type		__nv_reservedSMEM_devtool_atexit_pc,@object
	.size		__nv_reservedSMEM_devtool_atexit_pc,(__nv_reservedSMEM_allocation_mask - __nv_reservedSMEM_devtool_atexit_pc)
__nv_reservedSMEM_devtool_atexit_pc:
	.zero		8
	.weak		__nv_reservedSMEM_allocation_mask
	.type		__nv_reservedSMEM_allocation_mask,@object
	.size		__nv_reservedSMEM_allocation_mask,(.L_2 - __nv_reservedSMEM_allocation_mask)
__nv_reservedSMEM_allocation_mask:
	.zero		4
.L_2:


//--------------------- .nv.constant0.matmul_kernel --------------------------
	.section	.nv.constant0.matmul_kernel,"a",@progbits
	.sectionflags	@""
	.align	4
.nv.constant0.matmul_kernel:
	.zero		976


//--------------------- SYMBOLS --------------------------

	.type		.nv.reservedSmem.offset0,@object
	.size		.nv.reservedSmem.offset0,0x4
	.type		.nv.reservedSmem.cap,@object
	.size		.nv.reservedSmem.cap,0x4
